//
// Generated by NVIDIA NVVM Compiler
//
// Compiler Build ID: CL-36424714
// Cuda compilation tools, release 13.0, V13.0.88
// Based on NVVM 20.0.0
//

.version 9.0
.target sm_100
.address_size 64

	// .globl	_Z15sgemm_cuda_corePKfS0_Pfi

.visible .entry _Z15sgemm_cuda_corePKfS0_Pfi(
	.param .u64 .ptr .align 1 _Z15sgemm_cuda_corePKfS0_Pfi_param_0,
	.param .u64 .ptr .align 1 _Z15sgemm_cuda_corePKfS0_Pfi_param_1,
	.param .u64 .ptr .align 1 _Z15sgemm_cuda_corePKfS0_Pfi_param_2,
	.param .u32 _Z15sgemm_cuda_corePKfS0_Pfi_param_3
)
{
	.reg .pred 	%p<10>;
	.reg .b32 	%r<40>;
	.reg .b32 	%f<67>;
	.reg .b64 	%rd<67>;

	ld.param.u64 	%rd14, [_Z15sgemm_cuda_corePKfS0_Pfi_param_0];
	ld.param.u64 	%rd15, [_Z15sgemm_cuda_corePKfS0_Pfi_param_1];
	ld.param.u32 	%r18, [_Z15sgemm_cuda_corePKfS0_Pfi_param_3];
	cvta.to.global.u64 	%rd1, %rd15;
	cvta.to.global.u64 	%rd2, %rd14;
	mov.u32 	%r19, %ctaid.y;
	mov.u32 	%r20, %ntid.y;
	mov.u32 	%r21, %tid.y;
	mad.lo.s32 	%r1, %r19, %r20, %r21;
	mov.u32 	%r22, %ctaid.x;
	mov.u32 	%r23, %ntid.x;
	mov.u32 	%r24, %tid.x;
	mad.lo.s32 	%r2, %r22, %r23, %r24;
	max.s32 	%r25, %r1, %r2;
	setp.ge.s32 	%p1, %r25, %r18;
	@%p1 bra 	$L__BB0_13;
	mul.lo.s32 	%r3, %r18, %r1;
	and.b32  	%r4, %r18, 7;
	setp.lt.u32 	%p2, %r18, 8;
	mov.f32 	%f66, 0f00000000;
	mov.b32 	%r38, 0;
	@%p2 bra 	$L__BB0_4;
	and.b32  	%r38, %r18, 2147483640;
	neg.s32 	%r36, %r38;
	mul.wide.s32 	%rd16, %r18, 4;
	add.s64 	%rd3, %rd1, %rd16;
	shl.b32 	%r7, %r18, 3;
	mul.wide.s32 	%rd17, %r18, 8;
	add.s64 	%rd4, %rd1, %rd17;
	mul.wide.s32 	%rd18, %r18, 12;
	add.s64 	%rd5, %rd1, %rd18;
	mul.wide.s32 	%rd19, %r18, 16;
	add.s64 	%rd6, %rd1, %rd19;
	mul.wide.s32 	%rd20, %r18, 20;
	add.s64 	%rd7, %rd1, %rd20;
	mul.wide.s32 	%rd21, %r18, 24;
	add.s64 	%rd8, %rd1, %rd21;
	mul.wide.s32 	%rd22, %r18, 28;
	add.s64 	%rd9, %rd1, %rd22;
	mul.wide.u32 	%rd23, %r3, 4;
	add.s64 	%rd24, %rd23, %rd2;
	add.s64 	%rd66, %rd24, 16;
	mov.f32 	%f66, 0f00000000;
	mov.u32 	%r35, %r2;
$L__BB0_3:
	.pragma "nounroll";
	mul.wide.s32 	%rd25, %r35, 4;
	add.s64 	%rd26, %rd3, %rd25;
	add.s64 	%rd27, %rd4, %rd25;
	add.s64 	%rd28, %rd5, %rd25;
	add.s64 	%rd29, %rd6, %rd25;
	add.s64 	%rd30, %rd7, %rd25;
	add.s64 	%rd31, %rd8, %rd25;
	add.s64 	%rd32, %rd9, %rd25;
	add.s64 	%rd33, %rd1, %rd25;
	ld.global.f32 	%f16, [%rd66+-16];
	ld.global.f32 	%f17, [%rd33];
	fma.rn.f32 	%f18, %f16, %f17, %f66;
	ld.global.f32 	%f19, [%rd66+-12];
	ld.global.f32 	%f20, [%rd26];
	fma.rn.f32 	%f21, %f19, %f20, %f18;
	ld.global.f32 	%f22, [%rd66+-8];
	ld.global.f32 	%f23, [%rd27];
	fma.rn.f32 	%f24, %f22, %f23, %f21;
	ld.global.f32 	%f25, [%rd66+-4];
	ld.global.f32 	%f26, [%rd28];
	fma.rn.f32 	%f27, %f25, %f26, %f24;
	ld.global.f32 	%f28, [%rd66];
	ld.global.f32 	%f29, [%rd29];
	fma.rn.f32 	%f30, %f28, %f29, %f27;
	ld.global.f32 	%f31, [%rd66+4];
	ld.global.f32 	%f32, [%rd30];
	fma.rn.f32 	%f33, %f31, %f32, %f30;
	ld.global.f32 	%f34, [%rd66+8];
	ld.global.f32 	%f35, [%rd31];
	fma.rn.f32 	%f36, %f34, %f35, %f33;
	ld.global.f32 	%f37, [%rd66+12];
	ld.global.f32 	%f38, [%rd32];
	fma.rn.f32 	%f66, %f37, %f38, %f36;
	add.s32 	%r36, %r36, 8;
	add.s32 	%r35, %r35, %r7;
	add.s64 	%rd66, %rd66, 32;
	setp.ne.s32 	%p3, %r36, 0;
	@%p3 bra 	$L__BB0_3;
$L__BB0_4:
	setp.eq.s32 	%p4, %r4, 0;
	@%p4 bra 	$L__BB0_12;
	and.b32  	%r13, %r18, 3;
	setp.lt.u32 	%p5, %r4, 4;
	@%p5 bra 	$L__BB0_7;
	add.s32 	%r27, %r38, %r3;
	mul.wide.u32 	%rd34, %r27, 4;
	add.s64 	%rd35, %rd2, %rd34;
	ld.global.f32 	%f40, [%rd35];
	mad.lo.s32 	%r28, %r38, %r18, %r2;
	mul.wide.s32 	%rd36, %r28, 4;
	add.s64 	%rd37, %rd1, %rd36;
	ld.global.f32 	%f41, [%rd37];
	fma.rn.f32 	%f42, %f40, %f41, %f66;
	cvt.u64.u32 	%rd38, %r3;
	cvt.u64.u32 	%rd39, %r38;
	add.s64 	%rd40, %rd39, %rd38;
	shl.b64 	%rd41, %rd40, 2;
	add.s64 	%rd42, %rd2, %rd41;
	ld.global.f32 	%f43, [%rd42+4];
	mul.wide.s32 	%rd43, %r18, 4;
	add.s64 	%rd44, %rd37, %rd43;
	ld.global.f32 	%f44, [%rd44];
	fma.rn.f32 	%f45, %f43, %f44, %f42;
	ld.global.f32 	%f46, [%rd42+8];
	add.s64 	%rd45, %rd44, %rd43;
	ld.global.f32 	%f47, [%rd45];
	fma.rn.f32 	%f48, %f46, %f47, %f45;
	ld.global.f32 	%f49, [%rd42+12];
	add.s64 	%rd46, %rd45, %rd43;
	ld.global.f32 	%f50, [%rd46];
	fma.rn.f32 	%f66, %f49, %f50, %f48;
	add.s32 	%r38, %r38, 4;
$L__BB0_7:
	setp.eq.s32 	%p6, %r13, 0;
	@%p6 bra 	$L__BB0_12;
	setp.eq.s32 	%p7, %r13, 1;
	@%p7 bra 	$L__BB0_10;
	add.s32 	%r29, %r38, %r3;
	mul.wide.u32 	%rd47, %r29, 4;
	add.s64 	%rd48, %rd2, %rd47;
	ld.global.f32 	%f52, [%rd48];
	mad.lo.s32 	%r30, %r38, %r18, %r2;
	mul.wide.s32 	%rd49, %r30, 4;
	add.s64 	%rd50, %rd1, %rd49;
	ld.global.f32 	%f53, [%rd50];
	fma.rn.f32 	%f54, %f52, %f53, %f66;
	cvt.u64.u32 	%rd51, %r3;
	cvt.u64.u32 	%rd52, %r38;
	add.s64 	%rd53, %rd52, %rd51;
	shl.b64 	%rd54, %rd53, 2;
	add.s64 	%rd55, %rd2, %rd54;
	ld.global.f32 	%f55, [%rd55+4];
	mul.wide.s32 	%rd56, %r18, 4;
	add.s64 	%rd57, %rd50, %rd56;
	ld.global.f32 	%f56, [%rd57];
	fma.rn.f32 	%f66, %f55, %f56, %f54;
	add.s32 	%r38, %r38, 2;
$L__BB0_10:
	and.b32  	%r31, %r18, 1;
	setp.eq.b32 	%p8, %r31, 1;
	not.pred 	%p9, %p8;
	@%p9 bra 	$L__BB0_12;
	add.s32 	%r32, %r38, %r3;
	mul.wide.u32 	%rd58, %r32, 4;
	add.s64 	%rd59, %rd2, %rd58;
	ld.global.f32 	%f57, [%rd59];
	mad.lo.s32 	%r33, %r38, %r18, %r2;
	mul.wide.s32 	%rd60, %r33, 4;
	add.s64 	%rd61, %rd1, %rd60;
	ld.global.f32 	%f58, [%rd61];
	fma.rn.f32 	%f66, %f57, %f58, %f66;
$L__BB0_12:
	ld.param.u64 	%rd65, [_Z15sgemm_cuda_corePKfS0_Pfi_param_2];
	add.s32 	%r34, %r3, %r2;
	cvta.to.global.u64 	%rd62, %rd65;
	mul.wide.s32 	%rd63, %r34, 4;
	add.s64 	%rd64, %rd62, %rd63;
	st.global.f32 	[%rd64], %f66;
$L__BB0_13:
	ret;

}
	// .globl	_Z17sgemm_tensor_corePK6__halfS1_Pfi
.visible .entry _Z17sgemm_tensor_corePK6__halfS1_Pfi(
	.param .u64 .ptr .align 1 _Z17sgemm_tensor_corePK6__halfS1_Pfi_param_0,
	.param .u64 .ptr .align 1 _Z17sgemm_tensor_corePK6__halfS1_Pfi_param_1,
	.param .u64 .ptr .align 1 _Z17sgemm_tensor_corePK6__halfS1_Pfi_param_2,
	.param .u32 _Z17sgemm_tensor_corePK6__halfS1_Pfi_param_3
)
{
	.reg .pred 	%p<13>;
	.reg .b32 	%r<151>;
	.reg .b32 	%f<205>;
	.reg .b64 	%rd<36>;

	ld.param.u64 	%rd4, [_Z17sgemm_tensor_corePK6__halfS1_Pfi_param_0];
	ld.param.u64 	%rd5, [_Z17sgemm_tensor_corePK6__halfS1_Pfi_param_1];
	ld.param.u32 	%r38, [_Z17sgemm_tensor_corePK6__halfS1_Pfi_param_3];
	cvta.to.global.u64 	%rd1, %rd5;
	cvta.to.global.u64 	%rd2, %rd4;
	mov.u32 	%r39, %ctaid.x;
	mov.u32 	%r40, %ntid.x;
	mov.u32 	%r41, %tid.x;
	mad.lo.s32 	%r42, %r39, %r40, %r41;
	shr.u32 	%r1, %r42, 5;
	mov.u32 	%r43, %ctaid.y;
	mov.u32 	%r44, %ntid.y;
	mov.u32 	%r45, %tid.y;
	mad.lo.s32 	%r2, %r43, %r44, %r45;
	setp.lt.s32 	%p2, %r38, 1;
	mov.f32 	%f133, 0f00000000;
	mov.f32 	%f134, %f133;
	mov.f32 	%f135, %f133;
	mov.f32 	%f136, %f133;
	mov.f32 	%f137, %f133;
	mov.f32 	%f138, %f133;
	mov.f32 	%f139, %f133;
	mov.f32 	%f140, %f133;
	@%p2 bra 	$L__BB1_17;
	shl.b32 	%r47, %r1, 4;
	shl.b32 	%r3, %r2, 4;
	max.u32 	%r48, %r47, %r3;
	setp.lt.u32 	%p1, %r48, %r38;
	mul.lo.s32 	%r145, %r38, %r47;
	add.s32 	%r49, %r38, -1;
	shr.u32 	%r50, %r49, 4;
	add.s32 	%r5, %r50, 1;
	and.b32  	%r6, %r5, 3;
	setp.lt.u32 	%p3, %r38, 49;
	mov.b32 	%r147, 0;
	mov.f32 	%f133, 0f00000000;
	@%p3 bra 	$L__BB1_12;
	mad.lo.s32 	%r144, %r38, 48, %r3;
	shl.b32 	%r52, %r38, 5;
	add.s32 	%r143, %r52, %r3;
	shl.b32 	%r53, %r38, 4;
	add.s32 	%r142, %r53, %r3;
	and.b32  	%r54, %r5, 536870908;
	neg.s32 	%r140, %r54;
	mov.b32 	%r147, 0;
	mov.f32 	%f133, 0f00000000;
	not.pred 	%p4, %p1;
	mov.u32 	%r141, %r3;
	mov.f32 	%f134, %f133;
	mov.f32 	%f135, %f133;
	mov.f32 	%f136, %f133;
	mov.f32 	%f137, %f133;
	mov.f32 	%f138, %f133;
	mov.f32 	%f139, %f133;
	mov.f32 	%f140, %f133;
$L__BB1_3:
	@%p4 bra 	$L__BB1_5;
	mul.wide.u32 	%rd6, %r145, 2;
	add.s64 	%rd7, %rd2, %rd6;
	wmma.load.a.sync.aligned.row.m16n16k16.global.f16 	{%r55, %r56, %r57, %r58, %r59, %r60, %r61, %r62}, [%rd7], %r38;
	mul.wide.u32 	%rd8, %r141, 2;
	add.s64 	%rd9, %rd1, %rd8;
	wmma.load.b.sync.aligned.row.m16n16k16.global.f16 	{%r63, %r64, %r65, %r66, %r67, %r68, %r69, %r70}, [%rd9], %r38;
	wmma.mma.sync.aligned.row.row.m16n16k16.f32.f32 {%f140, %f139, %f138, %f137, %f136, %f135, %f134, %f133}, {%r55, %r56, %r57, %r58, %r59, %r60, %r61, %r62}, {%r63, %r64, %r65, %r66, %r67, %r68, %r69, %r70}, {%f140, %f139, %f138, %f137, %f136, %f135, %f134, %f133};
$L__BB1_5:
	@%p4 bra 	$L__BB1_7;
	mul.wide.u32 	%rd10, %r145, 2;
	add.s64 	%rd11, %rd2, %rd10;
	add.s64 	%rd12, %rd11, 32;
	wmma.load.a.sync.aligned.row.m16n16k16.global.f16 	{%r71, %r72, %r73, %r74, %r75, %r76, %r77, %r78}, [%rd12], %r38;
	mul.wide.u32 	%rd13, %r142, 2;
	add.s64 	%rd14, %rd1, %rd13;
	wmma.load.b.sync.aligned.row.m16n16k16.global.f16 	{%r79, %r80, %r81, %r82, %r83, %r84, %r85, %r86}, [%rd14], %r38;
	wmma.mma.sync.aligned.row.row.m16n16k16.f32.f32 {%f140, %f139, %f138, %f137, %f136, %f135, %f134, %f133}, {%r71, %r72, %r73, %r74, %r75, %r76, %r77, %r78}, {%r79, %r80, %r81, %r82, %r83, %r84, %r85, %r86}, {%f140, %f139, %f138, %f137, %f136, %f135, %f134, %f133};
$L__BB1_7:
	@%p4 bra 	$L__BB1_9;
	mul.wide.u32 	%rd15, %r145, 2;
	add.s64 	%rd16, %rd2, %rd15;
	add.s64 	%rd17, %rd16, 64;
	wmma.load.a.sync.aligned.row.m16n16k16.global.f16 	{%r87, %r88, %r89, %r90, %r91, %r92, %r93, %r94}, [%rd17], %r38;
	mul.wide.u32 	%rd18, %r143, 2;
	add.s64 	%rd19, %rd1, %rd18;
	wmma.load.b.sync.aligned.row.m16n16k16.global.f16 	{%r95, %r96, %r97, %r98, %r99, %r100, %r101, %r102}, [%rd19], %r38;
	wmma.mma.sync.aligned.row.row.m16n16k16.f32.f32 {%f140, %f139, %f138, %f137, %f136, %f135, %f134, %f133}, {%r87, %r88, %r89, %r90, %r91, %r92, %r93, %r94}, {%r95, %r96, %r97, %r98, %r99, %r100, %r101, %r102}, {%f140, %f139, %f138, %f137, %f136, %f135, %f134, %f133};
$L__BB1_9:
	@%p4 bra 	$L__BB1_11;
	mul.wide.u32 	%rd20, %r145, 2;
	add.s64 	%rd21, %rd2, %rd20;
	add.s64 	%rd22, %rd21, 96;
	wmma.load.a.sync.aligned.row.m16n16k16.global.f16 	{%r103, %r104, %r105, %r106, %r107, %r108, %r109, %r110}, [%rd22], %r38;
	mul.wide.u32 	%rd23, %r144, 2;
	add.s64 	%rd24, %rd1, %rd23;
	wmma.load.b.sync.aligned.row.m16n16k16.global.f16 	{%r111, %r112, %r113, %r114, %r115, %r116, %r117, %r118}, [%rd24], %r38;
	wmma.mma.sync.aligned.row.row.m16n16k16.f32.f32 {%f140, %f139, %f138, %f137, %f136, %f135, %f134, %f133}, {%r103, %r104, %r105, %r106, %r107, %r108, %r109, %r110}, {%r111, %r112, %r113, %r114, %r115, %r116, %r117, %r118}, {%f140, %f139, %f138, %f137, %f136, %f135, %f134, %f133};
$L__BB1_11:
	add.s32 	%r147, %r147, 64;
	add.s32 	%r145, %r145, 64;
	shl.b32 	%r119, %r38, 6;
	add.s32 	%r144, %r144, %r119;
	add.s32 	%r143, %r143, %r119;
	add.s32 	%r142, %r142, %r119;
	add.s32 	%r141, %r141, %r119;
	add.s32 	%r140, %r140, 4;
	setp.ne.s32 	%p8, %r140, 0;
	@%p8 bra 	$L__BB1_3;
$L__BB1_12:
	setp.eq.s32 	%p9, %r6, 0;
	@%p9 bra 	$L__BB1_17;
	mad.lo.s32 	%r150, %r147, %r38, %r3;
	shl.b32 	%r27, %r38, 4;
	mul.lo.s32 	%r120, %r1, %r38;
	shl.b32 	%r121, %r120, 4;
	add.s32 	%r149, %r147, %r121;
	neg.s32 	%r148, %r6;
	not.pred 	%p10, %p1;
$L__BB1_14:
	.pragma "nounroll";
	@%p10 bra 	$L__BB1_16;
	mul.wide.u32 	%rd25, %r149, 2;
	add.s64 	%rd26, %rd2, %rd25;
	wmma.load.a.sync.aligned.row.m16n16k16.global.f16 	{%r122, %r123, %r124, %r125, %r126, %r127, %r128, %r129}, [%rd26], %r38;
	mul.wide.u32 	%rd27, %r150, 2;
	add.s64 	%rd28, %rd1, %rd27;
	wmma.load.b.sync.aligned.row.m16n16k16.global.f16 	{%r130, %r131, %r132, %r133, %r134, %r135, %r136, %r137}, [%rd28], %r38;
	wmma.mma.sync.aligned.row.row.m16n16k16.f32.f32 {%f140, %f139, %f138, %f137, %f136, %f135, %f134, %f133}, {%r122, %r123, %r124, %r125, %r126, %r127, %r128, %r129}, {%r130, %r131, %r132, %r133, %r134, %r135, %r136, %r137}, {%f140, %f139, %f138, %f137, %f136, %f135, %f134, %f133};
$L__BB1_16:
	add.s32 	%r150, %r150, %r27;
	add.s32 	%r149, %r149, 16;
	add.s32 	%r148, %r148, 1;
	setp.ne.s32 	%p11, %r148, 0;
	@%p11 bra 	$L__BB1_14;
$L__BB1_17:
	shl.b32 	%r36, %r1, 4;
	shl.b32 	%r37, %r2, 4;
	max.s32 	%r138, %r36, %r37;
	setp.ge.s32 	%p12, %r138, %r38;
	@%p12 bra 	$L__BB1_19;
	ld.param.u64 	%rd35, [_Z17sgemm_tensor_corePK6__halfS1_Pfi_param_2];
	mul.lo.s32 	%r139, %r38, %r36;
	cvt.u64.u32 	%rd29, %r139;
	cvt.u64.u32 	%rd30, %r37;
	add.s64 	%rd31, %rd29, %rd30;
	cvta.to.global.u64 	%rd32, %rd35;
	shl.b64 	%rd33, %rd31, 2;
	add.s64 	%rd34, %rd32, %rd33;
	wmma.store.d.sync.aligned.row.m16n16k16.global.f32 	[%rd34], {%f140, %f139, %f138, %f137, %f136, %f135, %f134, %f133}, %r38;
$L__BB1_19:
	ret;

}


// ===== COMPILED SASS (sm_100) =====

	.target	sm_100

	.elftype	@"ET_EXEC"


//--------------------- .note.nv.tkinfo           --------------------------
	.section	.note.nv.tkinfo,"",@"SHT_NOTE"
	.sectionflags	@"SHF_NOTE_NV_TKINFO"
	.tkinfo
        /*0018*/ 	.word	0x00000002
        /*0030*/ 	.string	""
        /*0030*/ 	.string	"ptxas"
        /*0030*/ 	.string	"Cuda compilation tools, release 13.0, V13.0.88"
        /*0030*/ 	.string	"Build cuda_13.0.r13.0/compiler.36424714_0"
        /*0030*/ 	.string	"-arch sm_100 -m 64 "



//--------------------- .note.nv.cuinfo           --------------------------
	.section	.note.nv.cuinfo,"",@"SHT_NOTE"
	.sectionflags	@"SHF_NOTE_NV_CUINFO"
        /*0018*/ 	.short	0x0002
        /*001a*/ 	.short	0x0064
        /*001c*/ 	.short	0x0082
	.zero		2


//--------------------- .nv.info                  --------------------------
	.section	.nv.info,"",@"SHT_CUDA_INFO"
	.align	4


	//----- nvinfo : EIATTR_REGCOUNT
	.align		4
        /*0000*/ 	.byte	0x04, 0x2f
        /*0002*/ 	.short	(.L_1 - .L_0)
	.align		4
.L_0:
        /*0004*/ 	.word	index@(_Z15sgemm_cuda_corePKfS0_Pfi)
        /*0008*/ 	.word	0x0000001e


	//----- nvinfo : EIATTR_FRAME_SIZE
	.align		4
.L_1:
        /*000c*/ 	.byte	0x04, 0x11
        /*000e*/ 	.short	(.L_3 - .L_2)
	.align		4
.L_2:
        /*0010*/ 	.word	index@(_Z15sgemm_cuda_corePKfS0_Pfi)
        /*0014*/ 	.word	0x00000000


	//----- nvinfo : EIATTR_REGCOUNT
	.align		4
.L_3:
        /*0018*/ 	.byte	0x04, 0x2f
        /*001a*/ 	.short	(.L_5 - .L_4)
	.align		4
.L_4:
        /*001c*/ 	.word	index@(_Z17sgemm_tensor_corePK6__halfS1_Pfi)
        /*0020*/ 	.word	0x00000020


	//----- nvinfo : EIATTR_FRAME_SIZE
	.align		4
.L_5:
        /*0024*/ 	.byte	0x04, 0x11
        /*0026*/ 	.short	(.L_7 - .L_6)
	.align		4
.L_6:
        /*0028*/ 	.word	index@(_Z17sgemm_tensor_corePK6__halfS1_Pfi)
        /*002c*/ 	.word	0x00000000


	//----- nvinfo : EIATTR_MIN_STACK_SIZE
	.align		4
.L_7:
        /*0030*/ 	.byte	0x04, 0x12
        /*0032*/ 	.short	(.L_9 - .L_8)
	.align		4
.L_8:
        /*0034*/ 	.word	index@(_Z17sgemm_tensor_corePK6__halfS1_Pfi)
        /*0038*/ 	.word	0x00000000


	//----- nvinfo : EIATTR_MIN_STACK_SIZE
	.align		4
.L_9:
        /*003c*/ 	.byte	0x04, 0x12
        /*003e*/ 	.short	(.L_11 - .L_10)
	.align		4
.L_10:
        /*0040*/ 	.word	index@(_Z15sgemm_cuda_corePKfS0_Pfi)
        /*0044*/ 	.word	0x00000000
.L_11:


//--------------------- .nv.compat                --------------------------
	.section	.nv.compat,"",@"SHT_CUDA_COMPAT_INFO"
	.align	4
        /*0000*/ 	.byte	0x02, 0x09, 0x00, 0x00, 0x02, 0x02, 0x01, 0x00, 0x02, 0x05, 0x05, 0x00, 0x03, 0x07, 0x01, 0x01
        /*0010*/ 	.byte	0x02, 0x03, 0x00, 0x00, 0x02, 0x06, 0x01, 0x00, 0x04, 0x0b, 0x08, 0x00, 0x09, 0x00, 0x00, 0x00
        /*0020*/ 	.byte	0x00, 0x00, 0x00, 0x00


//--------------------- .nv.info._Z17sgemm_tensor_corePK6__halfS1_Pfi --------------------------
	.section	.nv.info._Z17sgemm_tensor_corePK6__halfS1_Pfi,"",@"SHT_CUDA_INFO"
	.sectionflags	@""
	.align	4


	//----- nvinfo : EIATTR_CUDA_API_VERSION
	.align		4
        /*0000*/ 	.byte	0x04, 0x37
        /*0002*/ 	.short	(.L_13 - .L_12)
.L_12:
        /*0004*/ 	.word	0x00000082


	//----- nvinfo : EIATTR_KPARAM_INFO
	.align		4
.L_13:
        /*0008*/ 	.byte	0x04, 0x17
        /*000a*/ 	.short	(.L_15 - .L_14)
.L_14:
        /*000c*/ 	.word	0x00000000
        /*0010*/ 	.short	0x0003
        /*0012*/ 	.short	0x0018
        /*0014*/ 	.byte	0x00, 0xf0, 0x11, 0x00


	//----- nvinfo : EIATTR_KPARAM_INFO
	.align		4
.L_15:
        /*0018*/ 	.byte	0x04, 0x17
        /*001a*/ 	.short	(.L_17 - .L_16)
.L_16:
        /*001c*/ 	.word	0x00000000
        /*0020*/ 	.short	0x0002
        /*0022*/ 	.short	0x0010
        /*0024*/ 	.byte	0x00, 0xf5, 0x21, 0x00


	//----- nvinfo : EIATTR_KPARAM_INFO
	.align		4
.L_17:
        /*0028*/ 	.byte	0x04, 0x17
        /*002a*/ 	.short	(.L_19 - .L_18)
.L_18:
        /*002c*/ 	.word	0x00000000
        /*0030*/ 	.short	0x0001
        /*0032*/ 	.short	0x0008
        /*0034*/ 	.byte	0x00, 0xf5, 0x21, 0x00


	//----- nvinfo : EIATTR_KPARAM_INFO
	.align		4
.L_19:
        /*0038*/ 	.byte	0x04, 0x17
        /*003a*/ 	.short	(.L_21 - .L_20)
.L_20:
        /*003c*/ 	.word	0x00000000
        /*0040*/ 	.short	0x0000
        /*0042*/ 	.short	0x0000
        /*0044*/ 	.byte	0x00, 0xf5, 0x21, 0x00


	//----- nvinfo : EIATTR_SPARSE_MMA_MASK
	.align		4
.L_21:
        /*0048*/ 	.byte	0x03, 0x50
        /*004a*/ 	.short	0x0000


	//----- nvinfo : EIATTR_WMMA_USED
	.align		4
        /*004c*/ 	.byte	0x01, 0x2b
	.zero		2


	//----- nvinfo : EIATTR_MAXREG_COUNT
	.align		4
        /*0050*/ 	.byte	0x03, 0x1b
        /*0052*/ 	.short	0x00ff


	//----- nvinfo : EIATTR_MERCURY_ISA_VERSION
	.align		4
        /*0054*/ 	.byte	0x03, 0x5f
        /*0056*/ 	.short	0x0101


	//----- nvinfo : EIATTR_VRC_CTA_INIT_COUNT
	.align		4
        /*0058*/ 	.byte	0x02, 0x4a
	.zero		1
	.zero		1


	//----- nvinfo : EIATTR_EXIT_INSTR_OFFSETS
	.align		4
        /*005c*/ 	.byte	0x04, 0x1c
        /*005e*/ 	.short	(.L_23 - .L_22)


	//   ....[0]....
.L_22:
        /*0060*/ 	.word	0x00000f40


	//   ....[1]....
        /*0064*/ 	.word	0x00001090


	//----- nvinfo : EIATTR_CRS_STACK_SIZE
	.align		4
.L_23:
        /*0068*/ 	.byte	0x04, 0x1e
        /*006a*/ 	.short	(.L_25 - .L_24)
.L_24:
        /*006c*/ 	.word	0x00000000


	//----- nvinfo : EIATTR_CBANK_PARAM_SIZE
	.align		4
.L_25:
        /*0070*/ 	.byte	0x03, 0x19
        /*0072*/ 	.short	0x001c


	//----- nvinfo : EIATTR_PARAM_CBANK
	.align		4
        /*0074*/ 	.byte	0x04, 0x0a
        /*0076*/ 	.short	(.L_27 - .L_26)
	.align		4
.L_26:
        /*0078*/ 	.word	index@(.nv.constant0._Z17sgemm_tensor_corePK6__halfS1_Pfi)
        /*007c*/ 	.short	0x0380
        /*007e*/ 	.short	0x001c


	//----- nvinfo : EIATTR_SW_WAR
	.align		4
.L_27:
        /*0080*/ 	.byte	0x04, 0x36
        /*0082*/ 	.short	(.L_29 - .L_28)
.L_28:
        /*0084*/ 	.word	0x00000008
.L_29:


//--------------------- .nv.info._Z15sgemm_cuda_corePKfS0_Pfi --------------------------
	.section	.nv.info._Z15sgemm_cuda_corePKfS0_Pfi,"",@"SHT_CUDA_INFO"
	.sectionflags	@""
	.align	4


	//----- nvinfo : EIATTR_CUDA_API_VERSION
	.align		4
        /*0000*/ 	.byte	0x04, 0x37
        /*0002*/ 	.short	(.L_31 - .L_30)
.L_30:
        /*0004*/ 	.word	0x00000082


	//----- nvinfo : EIATTR_KPARAM_INFO
	.align		4
.L_31:
        /*0008*/ 	.byte	0x04, 0x17
        /*000a*/ 	.short	(.L_33 - .L_32)
.L_32:
        /*000c*/ 	.word	0x00000000
        /*0010*/ 	.short	0x0003
        /*0012*/ 	.short	0x0018
        /*0014*/ 	.byte	0x00, 0xf0, 0x11, 0x00


	//----- nvinfo : EIATTR_KPARAM_INFO
	.align		4
.L_33:
        /*0018*/ 	.byte	0x04, 0x17
        /*001a*/ 	.short	(.L_35 - .L_34)
.L_34:
        /*001c*/ 	.word	0x00000000
        /*0020*/ 	.short	0x0002
        /*0022*/ 	.short	0x0010
        /*0024*/ 	.byte	0x00, 0xf5, 0x21, 0x00


	//----- nvinfo : EIATTR_KPARAM_INFO
	.align		4
.L_35:
        /*0028*/ 	.byte	0x04, 0x17
        /*002a*/ 	.short	(.L_37 - .L_36)
.L_36:
        /*002c*/ 	.word	0x00000000
        /*0030*/ 	.short	0x0001
        /*0032*/ 	.short	0x0008
        /*0034*/ 	.byte	0x00, 0xf5, 0x21, 0x00


	//----- nvinfo : EIATTR_KPARAM_INFO
	.align		4
.L_37:
        /*0038*/ 	.byte	0x04, 0x17
        /*003a*/ 	.short	(.L_39 - .L_38)
.L_38:
        /*003c*/ 	.word	0x00000000
        /*0040*/ 	.short	0x0000
        /*0042*/ 	.short	0x0000
        /*0044*/ 	.byte	0x00, 0xf5, 0x21, 0x00


	//----- nvinfo : EIATTR_SPARSE_MMA_MASK
	.align		4
.L_39:
        /*0048*/ 	.byte	0x03, 0x50
        /*004a*/ 	.short	0x0000


	//----- nvinfo : EIATTR_MAXREG_COUNT
	.align		4
        /*004c*/ 	.byte	0x03, 0x1b
        /*004e*/ 	.short	0x00ff


	//----- nvinfo : EIATTR_MERCURY_ISA_VERSION
	.align		4
        /*0050*/ 	.byte	0x03, 0x5f
        /*0052*/ 	.short	0x0101


	//----- nvinfo : EIATTR_VRC_CTA_INIT_COUNT
	.align		4
        /*0054*/ 	.byte	0x02, 0x4a
	.zero		1
	.zero		1


	//----- nvinfo : EIATTR_EXIT_INSTR_OFFSETS
	.align		4
        /*0058*/ 	.byte	0x04, 0x1c
        /*005a*/ 	.short	(.L_41 - .L_40)


	//   ....[0]....
.L_40:
        /*005c*/ 	.word	0x000000c0


	//   ....[1]....
        /*0060*/ 	.word	0x00000a90


	//----- nvinfo : EIATTR_CBANK_PARAM_SIZE
	.align		4
.L_41:
        /*0064*/ 	.byte	0x03, 0x19
        /*0066*/ 	.short	0x001c


	//----- nvinfo : EIATTR_PARAM_CBANK
	.align		4
        /*0068*/ 	.byte	0x04, 0x0a
        /*006a*/ 	.short	(.L_43 - .L_42)
	.align		4
.L_42:
        /*006c*/ 	.word	index@(.nv.constant0._Z15sgemm_cuda_corePKfS0_Pfi)
        /*0070*/ 	.short	0x0380
        /*0072*/ 	.short	0x001c


	//----- nvinfo : EIATTR_SW_WAR
	.align		4
.L_43:
        /*0074*/ 	.byte	0x04, 0x36
        /*0076*/ 	.short	(.L_45 - .L_44)
.L_44:
        /*0078*/ 	.word	0x00000008
.L_45:


//--------------------- .nv.callgraph             --------------------------
	.section	.nv.callgraph,"",@"SHT_CUDA_CALLGRAPH"
	.align	4
	.sectionentsize	8
	.align		4
        /*0000*/ 	.word	0x00000000
	.align		4
        /*0004*/ 	.word	0xffffffff
	.align		4
        /*0008*/ 	.word	0x00000000
	.align		4
        /*000c*/ 	.word	0xfffffffe
	.align		4
        /*0010*/ 	.word	0x00000000
	.align		4
        /*0014*/ 	.word	0xfffffffd
	.align		4
        /*0018*/ 	.word	0x00000000
	.align		4
        /*001c*/ 	.word	0xfffffffc


//--------------------- .text._Z17sgemm_tensor_corePK6__halfS1_Pfi --------------------------
	.section	.text._Z17sgemm_tensor_corePK6__halfS1_Pfi,"ax",@progbits
	.align	128
        .global         _Z17sgemm_tensor_corePK6__halfS1_Pfi
        .type           _Z17sgemm_tensor_corePK6__halfS1_Pfi,@function
        .size           _Z17sgemm_tensor_corePK6__halfS1_Pfi,(.L_x_16 - _Z17sgemm_tensor_corePK6__halfS1_Pfi)
        .other          _Z17sgemm_tensor_corePK6__halfS1_Pfi,@"STO_CUDA_ENTRY STV_DEFAULT"
_Z17sgemm_tensor_corePK6__halfS1_Pfi:
.text._Z17sgemm_tensor_corePK6__halfS1_Pfi:
[----:B------:R-:W-:Y:S01]  /*0000*/  LDC R1, c[0x0][0x37c] ;  /* 0x0000df00ff017b82 */ /* 0x000fe20000000800 */
[----:B------:R-:W0:Y:S01]  /*0010*/  LDCU UR6, c[0x0][0x398] ;  /* 0x00007300ff0677ac */ /* 0x000e220008000800 */
[----:B------:R-:W1:Y:S06]  /*0020*/  S2R R3, SR_TID.X ;  /* 0x0000000000037919 */ /* 0x000e6c0000002100 */
[----:B------:R-:W1:Y:S01]  /*0030*/  S2UR UR4, SR_CTAID.X ;  /* 0x00000000000479c3 */ /* 0x000e620000002500 */
[----:B------:R-:W-:Y:S02]  /*0040*/  CS2R R10, SRZ ;  /* 0x00000000000a7805 */ /* 0x000fe4000001ff00 */
[----:B------:R-:W-:Y:S01]  /*0050*/  CS2R R8, SRZ ;  /* 0x0000000000087805 */ /* 0x000fe2000001ff00 */
[----:B------:R-:W2:Y:S01]  /*0060*/  S2R R0, SR_TID.Y ;  /* 0x0000000000007919 */ /* 0x000ea20000002200 */
[----:B------:R-:W-:-:S02]  /*0070*/  CS2R R6, SRZ ;  /* 0x0000000000067805 */ /* 0x000fc4000001ff00 */
[----:B------:R-:W-:Y:S01]  /*0080*/  CS2R R4, SRZ ;  /* 0x0000000000047805 */ /* 0x000fe2000001ff00 */
[----:B------:R-:W1:Y:S08]  /*0090*/  LDC R26, c[0x0][0x360] ;  /* 0x0000d800ff1a7b82 */ /* 0x000e700000000800 */
[----:B------:R-:W2:Y:S01]  /*00a0*/  S2UR UR5, SR_CTAID.Y ;  /* 0x00000000000579c3 */ /* 0x000ea20000002600 */
[----:B0-----:R-:W-:-:S05]  /*00b0*/  IMAD.U32 R13, RZ, RZ, UR6 ;  /* 0x00000006ff0d7e24 */ /* 0x001fca000f8e00ff */
[----:B------:R-:W-:Y:S02]  /*00c0*/  ISETP.GE.AND P0, PT, R13, 0x1, PT ;  /* 0x000000010d00780c */ /* 0x000fe40003f06270 */
[----:B------:R-:W2:Y:S01]  /*00d0*/  LDC R25, c[0x0][0x364] ;  /* 0x0000d900ff197b82 */ /* 0x000ea20000000800 */
[----:B-1----:R-:W-:-:S05]  /*00e0*/  IMAD R26, R26, UR4, R3 ;  /* 0x000000041a1a7c24 */ /* 0x002fca000f8e0203 */
[----:B------:R-:W-:Y:S01]  /*00f0*/  SHF.R.U32.HI R26, RZ, 0x5, R26 ;  /* 0x00000005ff1a7819 */ /* 0x000fe2000001161a */
[----:B--2---:R-:W-:Y:S01]  /*0100*/  IMAD R25, R25, UR5, R0 ;  /* 0x0000000519197c24 */ /* 0x004fe2000f8e0200 */
[----:B------:R-:W0:Y:S03]  /*0110*/  LDCU.64 UR4, c[0x0][0x358] ;  /* 0x00006b00ff0477ac */ /* 0x000e260008000a00 */
[----:B------:R-:W-:Y:S05]  /*0120*/  @!P0 BRA `(.L_x_0) ;  /* 0x0000000c00748947 */ /* 0x000fea0003800000 */
[----:B------:R-:W-:Y:S01]  /*0130*/  ISETP.GE.U32.AND P1, PT, R13, 0x31, PT ;  /* 0x000000310d00780c */ /* 0x000fe20003f26070 */
[----:B------:R-:W-:Y:S01]  /*0140*/  IMAD.SHL.U32 R0, R26, 0x10, RZ ;  /* 0x000000101a007824 */ /* 0x000fe200078e00ff */
[----:B------:R-:W1:Y:S01]  /*0150*/  LDCU UR9, c[0x0][0x398] ;  /* 0x00007300ff0977ac */ /* 0x000e620008000800 */
[----:B------:R-:W-:Y:S02]  /*0160*/  IMAD.SHL.U32 R16, R25, 0x10, RZ ;  /* 0x0000001019107824 */ /* 0x000fe400078e00ff */
[----:B------:R-:W-:Y:S02]  /*0170*/  VIADD R3, R13, 0xffffffff ;  /* 0xffffffff0d037836 */ /* 0x000fe40000000000 */
[----:B------:R-:W-:Y:S01]  /*0180*/  IMAD.MOV.U32 R18, RZ, RZ, RZ ;  /* 0x000000ffff127224 */ /* 0x000fe200078e00ff */
[----:B------:R-:W-:Y:S01]  /*0190*/  VIMNMX.U32 R2, PT, PT, R0, R16, !PT ;  /* 0x0000001000027248 */ /* 0x000fe20007fe0000 */
[----:B------:R-:W-:Y:S01]  /*01a0*/  IMAD.MOV.U32 R11, RZ, RZ, RZ ;  /* 0x000000ffff0b7224 */ /* 0x000fe200078e00ff */
[----:B------:R-:W-:-:S02]  /*01b0*/  LEA.HI R3, R3, 0x1, RZ, 0x1c ;  /* 0x0000000103037811 */ /* 0x000fc400078fe0ff */
[----:B------:R-:W-:Y:S02]  /*01c0*/  ISETP.GE.U32.AND P0, PT, R2, R13, PT ;  /* 0x0000000d0200720c */ /* 0x000fe40003f06070 */
[----:B------:R-:W-:Y:S01]  /*01d0*/  LOP3.LUT R24, R3, 0x3, RZ, 0xc0, !PT ;  /* 0x0000000303187812 */ /* 0x000fe200078ec0ff */
[----:B------:R-:W-:Y:S10]  /*01e0*/  @!P1 BRA `(.L_x_1) ;  /* 0x0000000800809947 */ /* 0x000ff40003800000 */
[----:B------:R-:W-:Y:S01]  /*01f0*/  LOP3.LUT R17, R3, 0x1ffffffc, RZ, 0xc0, !PT ;  /* 0x1ffffffc03117812 */ /* 0x000fe200078ec0ff */
[----:B------:R-:W-:Y:S01]  /*0200*/  BSSY.RECONVERGENT B0, `(.L_x_1) ;  /* 0x000009e000007945 */ /* 0x000fe20003800200 */
[----:B------:R-:W-:Y:S01]  /*0210*/  IMAD R19, R0, R13, RZ ;  /* 0x0000000d00137224 */ /* 0x000fe200078e02ff */
[----:B------:R-:W-:Y:S01]  /*0220*/  CS2R R10, SRZ ;  /* 0x00000000000a7805 */ /* 0x000fe2000001ff00 */
[C-C-:B------:R-:W-:Y:S01]  /*0230*/  IMAD R0, R13.reuse, 0x30, R16.reuse ;  /* 0x000000300d007824 */ /* 0x140fe200078e0210 */
[----:B------:R-:W-:Y:S01]  /*0240*/  CS2R R8, SRZ ;  /* 0x0000000000087805 */ /* 0x000fe2000001ff00 */
[C-C-:B------:R-:W-:Y:S01]  /*0250*/  IMAD R2, R13.reuse, 0x20, R16.reuse ;  /* 0x000000200d027824 */ /* 0x140fe200078e0210 */
[----:B------:R-:W-:Y:S01]  /*0260*/  CS2R R6, SRZ ;  /* 0x0000000000067805 */ /* 0x000fe2000001ff00 */
[----:B------:R-:W-:Y:S01]  /*0270*/  IMAD R3, R13, 0x10, R16 ;  /* 0x000000100d037824 */ /* 0x000fe200078e0210 */
[----:B------:R-:W-:Y:S01]  /*0280*/  CS2R R4, SRZ ;  /* 0x0000000000047805 */ /* 0x000fe2000001ff00 */
[----:B------:R-:W-:Y:S01]  /*0290*/  IMAD.MOV.U32 R18, RZ, RZ, RZ ;  /* 0x000000ffff127224 */ /* 0x000fe200078e00ff */
[----:B------:R-:W2:Y:S01]  /*02a0*/  LDCU UR8, c[0x0][0x398] ;  /* 0x00007300ff0877ac */ /* 0x000ea20008000800 */
[----:B------:R-:W-:-:S07]  /*02b0*/  IMAD.MOV R17, RZ, RZ, -R17 ;  /* 0x000000ffff117224 */ /* 0x000fce00078e0a11 */
.L_x_6:
[----:B------:R-:W-:Y:S05]  /*02c0*/  @P0 BRA `(.L_x_2) ;  /* 0x0000000000840947 */ /* 0x000fea0003800000 */
[----:B------:R-:W3:Y:S01]  /*02d0*/  S2R R12, SR_LANEID ;  /* 0x00000000000c7919 */ /* 0x000ee20000000000 */
[----:B------:R-:W4:Y:S01]  /*02e0*/  LDC R27, c[0x0][0x398] ;  /* 0x0000e600ff1b7b82 */ /* 0x000f220000000800 */
[----:B------:R-:W-:-:S07]  /*02f0*/  IMAD.MOV.U32 R13, RZ, RZ, RZ ;  /* 0x000000ffff0d7224 */ /* 0x000fce00078e00ff */
[----:B------:R-:W5:Y:S01]  /*0300*/  LDC.64 R20, c[0x0][0x380] ;  /* 0x0000e000ff147b82 */ /* 0x000f620000000a00 */
[----:B----4-:R-:W-:Y:S02]  /*0310*/  SHF.R.U32.HI R14, RZ, 0x1, R27 ;  /* 0x00000001ff0e7819 */ /* 0x010fe4000001161b */
[----:B---3--:R-:W-:Y:S01]  /*0320*/  SHF.R.U32.HI R15, RZ, 0x2, R12 ;  /* 0x00000002ff0f7819 */ /* 0x008fe2000001160c */
[----:B-----5:R-:W-:Y:S01]  /*0330*/  IMAD.WIDE.U32 R20, R19, 0x2, R20 ;  /* 0x0000000213147825 */ /* 0x020fe200078e0014 */
[----:B------:R-:W-:-:S05]  /*0340*/  LOP3.LUT R12, R12, 0x3, RZ, 0xc0, !PT ;  /* 0x000000030c0c7812 */ /* 0x000fca00078ec0ff */
[----:B------:R-:W-:Y:S02]  /*0350*/  IMAD.WIDE.U32 R12, R15, R14, R12 ;  /* 0x0000000e0f0c7225 */ /* 0x000fe400078e000c */
[----:B------:R-:W3:Y:S01]  /*0360*/  LDC.64 R14, c[0x0][0x388] ;  /* 0x0000e200ff0e7b82 */ /* 0x000ee20000000a00 */
[----:B------:R-:W-:-:S04]  /*0370*/  LEA R20, P1, R12, R20, 0x2 ;  /* 0x000000140c147211 */ /* 0x000fc800078210ff */
[----:B------:R-:W-:-:S03]  /*0380*/  LEA.HI.X R21, R12, R21, R13, 0x2, P1 ;  /* 0x000000150c157211 */ /* 0x000fc600008f140d */
[----:B------:R-:W-:-:S04]  /*0390*/  IMAD.WIDE.U32 R22, R27, 0x10, R20 ;  /* 0x000000101b167825 */ /* 0x000fc800078e0014 */
[----:B---3--:R-:W-:-:S03]  /*03a0*/  IMAD.WIDE.U32 R14, R16, 0x2, R14 ;  /* 0x00000002100e7825 */ /* 0x008fc600078e000e */
[----:B------:R-:W-:-:S03]  /*03b0*/  LEA R28, P1, R12, R14, 0x2 ;  /* 0x0000000e0c1c7211 */ /* 0x000fc600078210ff */
[----:B0-----:R-:W3:Y:S01]  /*03c0*/  LDG.E R14, desc[UR4][R20.64+0x10] ;  /* 0x00001004140e7981 */ /* 0x001ee2000c1e1900 */
[----:B------:R-:W-:-:S03]  /*03d0*/  LEA.HI.X R29, R12, R15, R13, 0x2, P1 ;  /* 0x0000000f0c1d7211 */ /* 0x000fc600008f140d */
[----:B------:R0:W3:Y:S04]  /*03e0*/  LDG.E R12, desc[UR4][R20.64] ;  /* 0x00000004140c7981 */ /* 0x0000e8000c1e1900 */
[----:B------:R-:W3:Y:S04]  /*03f0*/  LDG.E R13, desc[UR4][R22.64] ;  /* 0x00000004160d7981 */ /* 0x000ee8000c1e1900 */
[----:B------:R-:W3:Y:S01]  /*0400*/  LDG.E R15, desc[UR4][R22.64+0x10] ;  /* 0x00001004160f7981 */ /* 0x000ee2000c1e1900 */
[----:B0-----:R-:W-:-:S05]  /*0410*/  IMAD.WIDE.U32 R20, R27, 0x10, R28 ;  /* 0x000000101b147825 */ /* 0x001fca00078e001c */
[----:B------:R-:W4:Y:S04]  /*0420*/  LDG.E R27, desc[UR4][R20.64] ;  /* 0x00000004141b7981 */ /* 0x000f28000c1e1900 */
[----:B------:R-:W5:Y:S04]  /*0430*/  LDG.E R22, desc[UR4][R28.64] ;  /* 0x000000041c167981 */ /* 0x000f68000c1e1900 */
[----:B------:R4:W2:Y:S04]  /*0440*/  LDG.E R23, desc[UR4][R20.64+0x10] ;  /* 0x0000100414177981 */ /* 0x0008a8000c1e1900 */
[----:B------:R-:W3:Y:S01]  /*0450*/  LDG.E R28, desc[UR4][R28.64+0x10] ;  /* 0x000010041c1c7981 */ /* 0x000ee2000c1e1900 */
[----:B------:R-:W-:Y:S05]  /*0460*/  WARPSYNC.ALL ;  /* 0x0000000000007948 */ /* 0x000fea0003800000 */
[----:B----4-:R-:W-:Y:S04]  /*0470*/  MOVM.16.MT88 R21, R27 ;  /* 0x000000001b15723a */ /* 0x010fe80000000000 */
[----:B-----5:R-:W0:Y:S04]  /*0480*/  MOVM.16.MT88 R20, R22 ;  /* 0x000000001614723a */ /* 0x020e280000000000 */
[----:B--2---:R-:W-:Y:S04]  /*0490*/  MOVM.16.MT88 R23, R23 ;  /* 0x000000001717723a */ /* 0x004fe80000000000 */
[----:B---3--:R-:W2:Y:S01]  /*04a0*/  MOVM.16.MT88 R22, R28 ;  /* 0x000000001c16723a */ /* 0x008ea20000000000 */
[C---:B0-----:R-:W-:Y:S08]  /*04b0*/  HMMA.16816.F32 R4, R12.reuse, R20, R4 ;  /* 0x000000140c04723c */ /* 0x041ff00000001804 */
[----:B--2---:R-:W-:-:S15]  /*04c0*/  HMMA.16816.F32 R8, R12, R22, R8 ;  /* 0x000000160c08723c */ /* 0x004fde0000001808 */
[----:B------:R-:W-:-:S05]  /*04d0*/  NOP ;  /* 0x0000000000007918 */ /* 0x000fca0000000000 */
.L_x_2:
[----:B------:R-:W-:Y:S05]  /*04e0*/  @P0 BRA `(.L_x_3) ;  /* 0x0000000000840947 */ /* 0x000fea0003800000 */
[----:B------:R-:W3:Y:S01]  /*04f0*/  S2R R12, SR_LANEID ;  /* 0x00000000000c7919 */ /* 0x000ee20000000000 */
[----:B------:R-:W4:Y:S01]  /*0500*/  LDC R27, c[0x0][0x398] ;  /* 0x0000e600ff1b7b82 */ /* 0x000f220000000800 */
[----:B------:R-:W-:-:S07]  /*0510*/  MOV R13, RZ ;  /* 0x000000ff000d7202 */ /* 0x000fce0000000f00 */
        /* <DEDUP_REMOVED lines=14> */
[----:B------:R-:W3:Y:S04]  /*0600*/  LDG.E R13, desc[UR4][R28.64+0x20] ;  /* 0x000020041c0d7981 */ /* 0x000ee8000c1e1900 */
[----:B------:R0:W3:Y:S04]  /*0610*/  LDG.E R15, desc[UR4][R28.64+0x30] ;  /* 0x000030041c0f7981 */ /* 0x0000e8000c1e1900 */
[----:B------:R-:W3:Y:S01]  /*0620*/  LDG.E R12, desc[UR4][R22.64+0x20] ;  /* 0x00002004160c7981 */ /* 0x000ee2000c1e1900 */
[----:B0-----:R-:W-:-:S03]  /*0630*/  IMAD.WIDE.U32 R28, R27, 0x10, R20 ;  /* 0x000000101b1c7825 */ /* 0x001fc600078e0014 */
[----:B------:R-:W4:Y:S04]  /*0640*/  LDG.E R22, desc[UR4][R20.64] ;  /* 0x0000000414167981 */ /* 0x000f28000c1e1900 */
[----:B------:R-:W5:Y:S04]  /*0650*/  LDG.E R27, desc[UR4][R28.64] ;  /* 0x000000041c1b7981 */ /* 0x000f68000c1e1900 */
[----:B------:R-:W2:Y:S04]  /*0660*/  LDG.E R23, desc[UR4][R28.64+0x10] ;  /* 0x000010041c177981 */ /* 0x000ea8000c1e1900 */
[----:B------:R4:W3:Y:S01]  /*0670*/  LDG.E R21, desc[UR4][R20.64+0x10] ;  /* 0x0000100414157981 */ /* 0x0008e2000c1e1900 */
[----:B------:R-:W-:Y:S05]  /*0680*/  WARPSYNC.ALL ;  /* 0x0000000000007948 */ /* 0x000fea0003800000 */
[----:B----4-:R-:W-:Y:S04]  /*0690*/  MOVM.16.MT88 R20, R22 ;  /* 0x000000001614723a */ /* 0x010fe80000000000 */
[----:B--2---:R-:W-:Y:S04]  /*06a0*/  MOVM.16.MT88 R23, R23 ;  /* 0x000000001717723a */ /* 0x004fe80000000000 */
[----:B---3--:R-:W0:Y:S04]  /*06b0*/  MOVM.16.MT88 R22, R21 ;  /* 0x000000001516723a */ /* 0x008e280000000000 */
[----:B-----5:R-:W2:Y:S01]  /*06c0*/  MOVM.16.MT88 R21, R27 ;  /* 0x000000001b15723a */ /* 0x020ea20000000000 */
[C---:B0-----:R-:W-:Y:S08]  /*06d0*/  HMMA.16816.F32 R8, R12.reuse, R22, R8 ;  /* 0x000000160c08723c */ /* 0x041ff00000001808 */
[----:B--2---:R-:W-:-:S15]  /*06e0*/  HMMA.16816.F32 R4, R12, R20, R4 ;  /* 0x000000140c04723c */ /* 0x004fde0000001804 */
[----:B------:R-:W-:-:S05]  /*06f0*/  NOP ;  /* 0x0000000000007918 */ /* 0x000fca0000000000 */
.L_x_3:
        /* <DEDUP_REMOVED lines=34> */
.L_x_4:
        /* <DEDUP_REMOVED lines=34> */
.L_x_5:
[----:B------:R-:W-:Y:S02]  /*0b40*/  VIADD R17, R17, 0x4 ;  /* 0x0000000411117836 */ /* 0x000fe40000000000 */
[----:B--2---:R-:W-:Y:S02]  /*0b50*/  IMAD.U32 R13, RZ, RZ, UR8 ;  /* 0x00000008ff0d7e24 */ /* 0x004fe4000f8e00ff */
[----:B------:R-:W-:Y:S01]  /*0b60*/  VIADD R18, R18, 0x40 ;  /* 0x0000004012127836 */ /* 0x000fe20000000000 */
[----:B------:R-:W-:Y:S01]  /*0b70*/  ISETP.NE.AND P1, PT, R17, RZ, PT ;  /* 0x000000ff1100720c */ /* 0x000fe20003f25270 */
[----:B------:R-:W-:Y:S01]  /*0b80*/  VIADD R19, R19, 0x40 ;  /* 0x0000004013137836 */ /* 0x000fe20000000000 */
[C---:B------:R-:W-:Y:S01]  /*0b90*/  LEA R2, R13.reuse, R2, 0x6 ;  /* 0x000000020d027211 */ /* 0x040fe200078e30ff */
[C---:B------:R-:W-:Y:S02]  /*0ba0*/  IMAD R0, R13.reuse, 0x40, R0 ;  /* 0x000000400d007824 */ /* 0x040fe400078e0200 */
[----:B------:R-:W-:-:S02]  /*0bb0*/  IMAD R3, R13, 0x40, R3 ;  /* 0x000000400d037824 */ /* 0x000fc400078e0203 */
[----:B------:R-:W-:-:S06]  /*0bc0*/  IMAD R16, R13, 0x40, R16 ;  /* 0x000000400d107824 */ /* 0x000fcc00078e0210 */
[----:B------:R-:W-:Y:S05]  /*0bd0*/  @P1 BRA `(.L_x_6) ;  /* 0xfffffff400b81947 */ /* 0x000fea000383ffff */
[----:B01----:R-:W-:Y:S05]  /*0be0*/  BSYNC.RECONVERGENT B0 ;  /* 0x0000000000007941 */ /* 0x003fea0003800200 */
.L_x_1:
[----:B------:R-:W-:Y:S01]  /*0bf0*/  ISETP.NE.AND P1, PT, R24, RZ, PT ;  /* 0x000000ff1800720c */ /* 0x000fe20003f25270 */
[----:B------:R-:W-:-:S12]  /*0c00*/  BSSY.RECONVERGENT B0, `(.L_x_0) ;  /* 0x000002f000007945 */ /* 0x000fd80003800200 */
[----:B------:R-:W-:Y:S05]  /*0c10*/  @!P1 BRA `(.L_x_7) ;  /* 0x0000000000b49947 */ /* 0x000fea0003800000 */
[----:B------:R-:W-:Y:S02]  /*0c20*/  IMAD.SHL.U32 R0, R25, 0x10, RZ ;  /* 0x0000001019007824 */ /* 0x000fe400078e00ff */
[-C--:B------:R-:W-:Y:S02]  /*0c30*/  IMAD R3, R26, R13.reuse, RZ ;  /* 0x0000000d1a037224 */ /* 0x080fe400078e02ff */
[----:B------:R-:W-:Y:S02]  /*0c40*/  IMAD R0, R18, R13, R0 ;  /* 0x0000000d12007224 */ /* 0x000fe400078e0200 */
[----:B------:R-:W-:Y:S02]  /*0c50*/  IMAD.MOV R24, RZ, RZ, -R24 ;  /* 0x000000ffff187224 */ /* 0x000fe400078e0a18 */
[----:B------:R-:W-:-:S07]  /*0c60*/  IMAD R18, R3, 0x10, R18 ;  /* 0x0000001003127824 */ /* 0x000fce00078e0212 */
.L_x_9:
[----:B------:R-:W-:-:S05]  /*0c70*/  VIADD R24, R24, 0x1 ;  /* 0x0000000118187836 */ /* 0x000fca0000000000 */
[----:B------:R-:W-:Y:S01]  /*0c80*/  ISETP.NE.AND P1, PT, R24, RZ, PT ;  /* 0x000000ff1800720c */ /* 0x000fe20003f25270 */
[----:B------:R-:W-:-:S12]  /*0c90*/  @P0 BRA `(.L_x_8) ;  /* 0x0000000000840947 */ /* 0x000fd80003800000 */
[----:B------:R-:W2:Y:S01]  /*0ca0*/  S2R R12, SR_LANEID ;  /* 0x00000000000c7919 */ /* 0x000ea20000000000 */
[----:B------:R-:W3:Y:S01]  /*0cb0*/  LDC R23, c[0x0][0x398] ;  /* 0x0000e600ff177b82 */ /* 0x000ee20000000800 */
[----:B------:R-:W-:-:S07]  /*0cc0*/  IMAD.MOV.U32 R13, RZ, RZ, RZ ;  /* 0x000000ffff0d7224 */ /* 0x000fce00078e00ff */
[----:B------:R-:W4:Y:S08]  /*0cd0*/  LDC.64 R2, c[0x0][0x388] ;  /* 0x0000e200ff027b82 */ /* 0x000f300000000a00 */
[----:B------:R-:W5:Y:S01]  /*0ce0*/  LDC.64 R14, c[0x0][0x380] ;  /* 0x0000e000ff0e7b82 */ /* 0x000f620000000a00 */
[----:B---3--:R-:W-:Y:S02]  /*0cf0*/  SHF.R.U32.HI R16, RZ, 0x1, R23 ;  /* 0x00000001ff107819 */ /* 0x008fe40000011617 */
[----:B--2---:R-:W-:Y:S01]  /*0d00*/  SHF.R.U32.HI R17, RZ, 0x2, R12 ;  /* 0x00000002ff117819 */ /* 0x004fe2000001160c */
[----:B----4-:R-:W-:Y:S01]  /*0d10*/  IMAD.WIDE.U32 R2, R0, 0x2, R2 ;  /* 0x0000000200027825 */ /* 0x010fe200078e0002 */
[----:B------:R-:W-:-:S05]  /*0d20*/  LOP3.LUT R12, R12, 0x3, RZ, 0xc0, !PT ;  /* 0x000000030c0c7812 */ /* 0x000fca00078ec0ff */
[----:B------:R-:W-:-:S03]  /*0d30*/  IMAD.WIDE.U32 R12, R17, R16, R12 ;  /* 0x00000010110c7225 */ /* 0x000fc600078e000c */
[----:B------:R-:W-:-:S04]  /*0d40*/  LEA R20, P2, R12, R2, 0x2 ;  /* 0x000000020c147211 */ /* 0x000fc800078410ff */
[----:B------:R-:W-:-:S03]  /*0d50*/  LEA.HI.X R21, R12, R3, R13, 0x2, P2 ;  /* 0x000000030c157211 */ /* 0x000fc600010f140d */
[----:B------:R-:W-:Y:S02]  /*0d60*/  IMAD.WIDE.U32 R2, R23, 0x10, R20 ;  /* 0x0000001017027825 */ /* 0x000fe400078e0014 */
[----:B0-----:R-:W2:Y:S04]  /*0d70*/  LDG.E R16, desc[UR4][R20.64] ;  /* 0x0000000414107981 */ /* 0x001ea8000c1e1900 */
[----:B------:R-:W3:Y:S01]  /*0d80*/  LDG.E R17, desc[UR4][R2.64] ;  /* 0x0000000402117981 */ /* 0x000ee2000c1e1900 */
[----:B-----5:R-:W-:-:S03]  /*0d90*/  IMAD.WIDE.U32 R14, R18, 0x2, R14 ;  /* 0x00000002120e7825 */ /* 0x020fc600078e000e */
[----:B------:R-:W4:Y:S04]  /*0da0*/  LDG.E R20, desc[UR4][R20.64+0x10] ;  /* 0x0000100414147981 */ /* 0x000f28000c1e1900 */
[----:B------:R-:W5:Y:S01]  /*0db0*/  LDG.E R2, desc[UR4][R2.64+0x10] ;  /* 0x0000100402027981 */ /* 0x000f62000c1e1900 */
[----:B------:R-:W-:-:S04]  /*0dc0*/  LEA R28, P2, R12, R14, 0x2 ;  /* 0x0000000e0c1c7211 */ /* 0x000fc800078410ff */
[----:B------:R-:W-:-:S03]  /*0dd0*/  LEA.HI.X R29, R12, R15, R13, 0x2, P2 ;  /* 0x0000000f0c1d7211 */ /* 0x000fc600010f140d */
[----:B------:R-:W-:Y:S02]  /*0de0*/  IMAD.WIDE.U32 R22, R23, 0x10, R28 ;  /* 0x0000001017167825 */ /* 0x000fe400078e001c */
[----:B------:R-:W5:Y:S04]  /*0df0*/  LDG.E R12, desc[UR4][R28.64] ;  /* 0x000000041c0c7981 */ /* 0x000f68000c1e1900 */
[----:B------:R-:W5:Y:S04]  /*0e00*/  LDG.E R14, desc[UR4][R28.64+0x10] ;  /* 0x000010041c0e7981 */ /* 0x000f68000c1e1900 */
[----:B------:R-:W5:Y:S04]  /*0e10*/  LDG.E R13, desc[UR4][R22.64] ;  /* 0x00000004160d7981 */ /* 0x000f68000c1e1900 */
[----:B------:R-:W5:Y:S01]  /*0e20*/  LDG.E R15, desc[UR4][R22.64+0x10] ;  /* 0x00001004160f7981 */ /* 0x000f62000c1e1900 */
[----:B------:R-:W-:Y:S05]  /*0e30*/  WARPSYNC.ALL ;  /* 0x0000000000007948 */ /* 0x000fea0003800000 */
[----:B--2---:R-:W-:Y:S04]  /*0e40*/  MOVM.16.MT88 R16, R16 ;  /* 0x000000001010723a */ /* 0x004fe80000000000 */
[----:B---3--:R-:W0:Y:S04]  /*0e50*/  MOVM.16.MT88 R17, R17 ;  /* 0x000000001111723a */ /* 0x008e280000000000 */
[----:B----4-:R-:W-:Y:S04]  /*0e60*/  MOVM.16.MT88 R20, R20 ;  /* 0x000000001414723a */ /* 0x010fe80000000000 */
[----:B-----5:R-:W2:Y:S01]  /*0e70*/  MOVM.16.MT88 R21, R2 ;  /* 0x000000000215723a */ /* 0x020ea20000000000 */
[C---:B0-----:R-:W-:Y:S08]  /*0e80*/  HMMA.16816.F32 R4, R12.reuse, R16, R4 ;  /* 0x000000100c04723c */ /* 0x041ff00000001804 */
[----:B--2---:R-:W-:-:S15]  /*0e90*/  HMMA.16816.F32 R8, R12, R20, R8 ;  /* 0x000000140c08723c */ /* 0x004fde0000001808 */
[----:B------:R-:W-:-:S05]  /*0ea0*/  NOP ;  /* 0x0000000000007918 */ /* 0x000fca0000000000 */
.L_x_8:
[----:B-1----:R-:W-:Y:S01]  /*0eb0*/  MOV R13, UR9 ;  /* 0x00000009000d7c02 */ /* 0x002fe20008000f00 */
[----:B------:R-:W-:-:S04]  /*0ec0*/  VIADD R18, R18, 0x10 ;  /* 0x0000001012127836 */ /* 0x000fc80000000000 */
[----:B------:R-:W-:Y:S01]  /*0ed0*/  IMAD R0, R13, 0x10, R0 ;  /* 0x000000100d007824 */ /* 0x000fe200078e0200 */
[----:B------:R-:W-:Y:S06]  /*0ee0*/  @P1 BRA `(.L_x_9) ;  /* 0xfffffffc00601947 */ /* 0x000fec000383ffff */
.L_x_7:
[----:B01----:R-:W-:Y:S05]  /*0ef0*/  BSYNC.RECONVERGENT B0 ;  /* 0x0000000000007941 */ /* 0x003fea0003800200 */
.L_x_0:
[----:B------:R-:W-:Y:S02]  /*0f00*/  IMAD.SHL.U32 R26, R26, 0x10, RZ ;  /* 0x000000101a1a7824 */ /* 0x000fe400078e00ff */
[----:B------:R-:W-:-:S05]  /*0f10*/  IMAD.SHL.U32 R25, R25, 0x10, RZ ;  /* 0x0000001019197824 */ /* 0x000fca00078e00ff */
[----:B------:R-:W-:-:S04]  /*0f20*/  VIMNMX R0, PT, PT, R26, R25, !PT ;  /* 0x000000191a007248 */ /* 0x000fc80007fe0100 */
[----:B------:R-:W-:-:S13]  /*0f30*/  ISETP.GE.AND P0, PT, R0, R13, PT ;  /* 0x0000000d0000720c */ /* 0x000fda0003f06270 */
[----:B0-----:R-:W-:Y:S05]  /*0f40*/  @P0 EXIT ;  /* 0x000000000000094d */ /* 0x001fea0003800000 */
[----:B------:R-:W0:Y:S01]  /*0f50*/  S2R R3, SR_LANEID ;  /* 0x0000000000037919 */ /* 0x000e220000000000 */
[----:B------:R-:W1:Y:S01]  /*0f60*/  LDCU.64 UR6, c[0x0][0x390] ;  /* 0x00007200ff0677ac */ /* 0x000e620008000a00 */
[----:B------:R-:W-:Y:S01]  /*0f70*/  IMAD R0, R26, R13, RZ ;  /* 0x0000000d1a007224 */ /* 0x000fe200078e02ff */
[----:B------:R-:W-:-:S04]  /*0f80*/  SHF.R.U32.HI R19, RZ, 0x1, R13 ;  /* 0x00000001ff137819 */ /* 0x000fc8000001160d */
[----:B------:R-:W-:-:S05]  /*0f90*/  IADD3 R0, P0, PT, R0, R25, RZ ;  /* 0x0000001900007210 */ /* 0x000fca0007f1e0ff */
[----:B------:R-:W-:Y:S01]  /*0fa0*/  IMAD.X R17, RZ, RZ, RZ, P0 ;  /* 0x000000ffff117224 */ /* 0x000fe200000e06ff */
[----:B-1----:R-:W-:Y:S02]  /*0fb0*/  LEA R15, P0, R0, UR6, 0x2 ;  /* 0x00000006000f7c11 */ /* 0x002fe4000f8010ff */
[----:B0-----:R-:W-:Y:S02]  /*0fc0*/  LOP3.LUT R2, R3, 0x3, RZ, 0xc0, !PT ;  /* 0x0000000303027812 */ /* 0x001fe400078ec0ff */
[----:B------:R-:W-:Y:S01]  /*0fd0*/  SHF.R.U32.HI R13, RZ, 0x2, R3 ;  /* 0x00000002ff0d7819 */ /* 0x000fe20000011603 */
[----:B------:R-:W-:-:S04]  /*0fe0*/  IMAD.MOV.U32 R3, RZ, RZ, RZ ;  /* 0x000000ffff037224 */ /* 0x000fc800078e00ff */
[----:B------:R-:W-:Y:S01]  /*0ff0*/  IMAD.WIDE.U32 R12, R13, R19, R2 ;  /* 0x000000130d0c7225 */ /* 0x000fe200078e0002 */
[----:B------:R-:W-:Y:S01]  /*1000*/  LEA.HI.X R3, R0, UR7, R17, 0x2, P0 ;  /* 0x0000000700037c11 */ /* 0x000fe200080f1411 */
[----:B------:R-:W-:Y:S05]  /*1010*/  WARPSYNC.ALL ;  /* 0x0000000000007948 */ /* 0x000fea0003800000 */
[----:B------:R-:W-:-:S04]  /*1020*/  LEA R2, P0, R12, R15, 0x3 ;  /* 0x0000000f0c027211 */ /* 0x000fc800078018ff */
[----:B------:R-:W-:-:S03]  /*1030*/  LEA.HI.X R3, R12, R3, R13, 0x3, P0 ;  /* 0x000000030c037211 */ /* 0x000fc600000f1c0d */
[----:B------:R-:W-:Y:S02]  /*1040*/  IMAD.WIDE.U32 R12, R19, 0x40, R2 ;  /* 0x00000040130c7825 */ /* 0x000fe400078e0002 */
[----:B------:R-:W-:Y:S04]  /*1050*/  STG.E.64 desc[UR4][R2.64], R4 ;  /* 0x0000000402007986 */ /* 0x000fe8000c101b04 */
[----:B------:R-:W-:Y:S04]  /*1060*/  STG.E.64 desc[UR4][R12.64], R6 ;  /* 0x000000060c007986 */ /* 0x000fe8000c101b04 */
[----:B------:R-:W-:Y:S04]  /*1070*/  STG.E.64 desc[UR4][R2.64+0x20], R8 ;  /* 0x0000200802007986 */ /* 0x000fe8000c101b04 */
[----:B------:R-:W-:Y:S01]  /*1080*/  STG.E.64 desc[UR4][R12.64+0x20], R10 ;  /* 0x0000200a0c007986 */ /* 0x000fe2000c101b04 */
[----:B------:R-:W-:Y:S05]  /*1090*/  EXIT ;  /* 0x000000000000794d */ /* 0x000fea0003800000 */
.L_x_10:
[----:B------:R-:W-:-:S00]  /*10a0*/  BRA `(.L_x_10) ;  /* 0xfffffffc00fc7947 */ /* 0x000fc0000383ffff */
[----:B------:R-:W-:-:S00]  /*10b0*/  NOP ;  /* 0x0000000000007918 */ /* 0x000fc00000000000 */
        /* <DEDUP_REMOVED lines=12> */
.L_x_16:


//--------------------- .text._Z15sgemm_cuda_corePKfS0_Pfi --------------------------
	.section	.text._Z15sgemm_cuda_corePKfS0_Pfi,"ax",@progbits
	.align	128
        .global         _Z15sgemm_cuda_corePKfS0_Pfi
        .type           _Z15sgemm_cuda_corePKfS0_Pfi,@function
        .size           _Z15sgemm_cuda_corePKfS0_Pfi,(.L_x_17 - _Z15sgemm_cuda_corePKfS0_Pfi)
        .other          _Z15sgemm_cuda_corePKfS0_Pfi,@"STO_CUDA_ENTRY STV_DEFAULT"
_Z15sgemm_cuda_corePKfS0_Pfi:
.text._Z15sgemm_cuda_corePKfS0_Pfi:
[----:B------:R-:W-:Y:S01]  /*0000*/  LDC R1, c[0x0][0x37c] ;  /* 0x0000df00ff017b82 */ /* 0x000fe20000000800 */
[----:B------:R-:W0:Y:S07]  /*0010*/  S2R R0, SR_TID.Y ;  /* 0x0000000000007919 */ /* 0x000e2e0000002200 */
[----:B------:R-:W0:Y:S01]  /*0020*/  S2UR UR4, SR_CTAID.Y ;  /* 0x00000000000479c3 */ /* 0x000e220000002600 */
[----:B------:R-:W1:Y:S01]  /*0030*/  LDCU UR20, c[0x0][0x398] ;  /* 0x00007300ff1477ac */ /* 0x000e620008000800 */
[----:B------:R-:W2:Y:S06]  /*0040*/  S2R R3, SR_TID.X ;  /* 0x0000000000037919 */ /* 0x000eac0000002100 */
[----:B------:R-:W0:Y:S08]  /*0050*/  LDC R13, c[0x0][0x364] ;  /* 0x0000d900ff0d7b82 */ /* 0x000e300000000800 */
[----:B------:R-:W2:Y:S08]  /*0060*/  S2UR UR5, SR_CTAID.X ;  /* 0x00000000000579c3 */ /* 0x000eb00000002500 */
[----:B------:R-:W2:Y:S01]  /*0070*/  LDC R2, c[0x0][0x360] ;  /* 0x0000d800ff027b82 */ /* 0x000ea20000000800 */
[----:B0-----:R-:W-:-:S02]  /*0080*/  IMAD R13, R13, UR4, R0 ;  /* 0x000000040d0d7c24 */ /* 0x001fc4000f8e0200 */
[----:B--2---:R-:W-:-:S05]  /*0090*/  IMAD R0, R2, UR5, R3 ;  /* 0x0000000502007c24 */ /* 0x004fca000f8e0203 */
[----:B------:R-:W-:-:S04]  /*00a0*/  VIMNMX R2, PT, PT, R13, R0, !PT ;  /* 0x000000000d027248 */ /* 0x000fc80007fe0100 */
[----:B-1----:R-:W-:-:S13]  /*00b0*/  ISETP.GE.AND P0, PT, R2, UR20, PT ;  /* 0x0000001402007c0c */ /* 0x002fda000bf06270 */
[----:B------:R-:W-:Y:S05]  /*00c0*/  @P0 EXIT ;  /* 0x000000000000094d */ /* 0x000fea0003800000 */
[----:B------:R-:W-:Y:S01]  /*00d0*/  UISETP.GE.U32.AND UP0, UPT, UR20, 0x8, UPT ;  /* 0x000000081400788c */ /* 0x000fe2000bf06070 */
[----:B------:R-:W-:Y:S02]  /*00e0*/  HFMA2 R12, -RZ, RZ, 0, 0 ;  /* 0x00000000ff0c7431 */ /* 0x000fe400000001ff */
[----:B------:R-:W-:Y:S01]  /*00f0*/  IMAD R13, R13, UR20, RZ ;  /* 0x000000140d0d7c24 */ /* 0x000fe2000f8e02ff */
[----:B------:R-:W-:Y:S01]  /*0100*/  UMOV UR4, URZ ;  /* 0x000000ff00047c82 */ /* 0x000fe20008000000 */
[----:B------:R-:W0:Y:S04]  /*0110*/  LDCU.64 UR18, c[0x0][0x358] ;  /* 0x00006b00ff1277ac */ /* 0x000e280008000a00 */
[----:B------:R-:W-:Y:S05]  /*0120*/  BRA.U !UP0, `(.L_x_11) ;  /* 0x0000000508047547 */ /* 0x000fea000b800000 */
[----:B------:R-:W1:Y:S01]  /*0130*/  LDCU.128 UR24, c[0x0][0x380] ;  /* 0x00007000ff1877ac */ /* 0x000e620008000c00 */
[----:B------:R-:W-:Y:S02]  /*0140*/  MOV R12, RZ ;  /* 0x000000ff000c7202 */ /* 0x000fe40000000f00 */
[----:B------:R-:W-:Y:S01]  /*0150*/  MOV R14, R0 ;  /* 0x00000000000e7202 */ /* 0x000fe20000000f00 */
[----:B------:R-:W-:-:S04]  /*0160*/  ULOP3.LUT UR4, UR20, 0x7ffffff8, URZ, 0xc0, !UPT ;  /* 0x7ffffff814047892 */ /* 0x000fc8000f8ec0ff */
[----:B------:R-:W-:Y:S01]  /*0170*/  UIADD3 UR5, UPT, UPT, -UR4, URZ, URZ ;  /* 0x000000ff04057290 */ /* 0x000fe2000fffe1ff */
[----:B-1----:R-:W-:Y:S01]  /*0180*/  MOV R2, UR24 ;  /* 0x0000001800027c02 */ /* 0x002fe20008000f00 */
[----:B------:R-:W-:Y:S01]  /*0190*/  UIMAD.WIDE UR6, UR20, 0x8, UR26 ;  /* 0x00000008140678a5 */ /* 0x000fe2000f8e021a */
[----:B------:R-:W-:Y:S01]  /*01a0*/  MOV R3, UR25 ;  /* 0x0000001900037c02 */ /* 0x000fe20008000f00 */
[----:B------:R-:W-:Y:S02]  /*01b0*/  UIMAD.WIDE UR8, UR20, 0xc, UR26 ;  /* 0x0000000c140878a5 */ /* 0x000fe4000f8e021a */
[----:B------:R-:W-:Y:S01]  /*01c0*/  UIMAD.WIDE UR10, UR20, 0x10, UR26 ;  /* 0x00000010140a78a5 */ /* 0x000fe2000f8e021a */
[----:B------:R-:W-:Y:S01]  /*01d0*/  IMAD.WIDE.U32 R2, R13, 0x4, R2 ;  /* 0x000000040d027825 */ /* 0x000fe200078e0002 */
[----:B------:R-:W-:Y:S02]  /*01e0*/  UIMAD.WIDE UR12, UR20, 0x14, UR26 ;  /* 0x00000014140c78a5 */ /* 0x000fe4000f8e021a */
[----:B------:R-:W-:Y:S01]  /*01f0*/  UIMAD.WIDE UR14, UR20, 0x18, UR26 ;  /* 0x00000018140e78a5 */ /* 0x000fe2000f8e021a */
[----:B------:R-:W-:Y:S01]  /*0200*/  IADD3 R2, P0, PT, R2, 0x10, RZ ;  /* 0x0000001002027810 */ /* 0x000fe20007f1e0ff */
[----:B------:R-:W-:-:S03]  /*0210*/  UIMAD.WIDE UR16, UR20, 0x1c, UR26 ;  /* 0x0000001c141078a5 */ /* 0x000fc6000f8e021a */
[----:B------:R-:W-:-:S09]  /*0220*/  IADD3.X R3, PT, PT, RZ, R3, RZ, P0, !PT ;  /* 0x00000003ff037210 */ /* 0x000fd200007fe4ff */
.L_x_12:
[----:B------:R-:W-:Y:S01]  /*0230*/  UIMAD.WIDE UR22, UR20, 0x4, UR26 ;  /* 0x00000004141678a5 */ /* 0x000fe2000f8e021a */
[----:B------:R-:W-:Y:S02]  /*0240*/  IMAD.MOV.U32 R23, RZ, RZ, 0x4 ;  /* 0x00000004ff177424 */ /* 0x000fe400078e00ff */
[----:B------:R-:W-:Y:S01]  /*0250*/  HFMA2 R11, -RZ, RZ, 0, 2.384185791015625e-07 ;  /* 0x00000004ff0b7431 */ /* 0x000fe200000001ff */
[----:B------:R-:W-:Y:S01]  /*0260*/  MOV R25, 0x4 ;  /* 0x0000000400197802 */ /* 0x000fe20000000f00 */
[----:B0-----:R-:W2:Y:S01]  /*0270*/  LDG.E R21, desc[UR18][R2.64+-0x10] ;  /* 0xfffff01202157981 */ /* 0x001ea2000c1e1900 */
[C---:B------:R-:W-:Y:S01]  /*0280*/  IMAD.WIDE R22, R14.reuse, R23, UR26 ;  /* 0x0000001a0e167e25 */ /* 0x040fe2000f8e0217 */
[----:B------:R-:W-:Y:S02]  /*0290*/  MOV R8, UR22 ;  /* 0x0000001600087c02 */ /* 0x000fe40008000f00 */
[----:B------:R-:W-:Y:S01]  /*02a0*/  MOV R9, UR23 ;  /* 0x0000001700097c02 */ /* 0x000fe20008000f00 */
[----:B------:R-:W3:Y:S02]  /*02b0*/  LDG.E R19, desc[UR18][R2.64+-0xc] ;  /* 0xfffff41202137981 */ /* 0x000ee4000c1e1900 */
[----:B------:R-:W-:-:S02]  /*02c0*/  IMAD.WIDE R8, R14, 0x4, R8 ;  /* 0x000000040e087825 */ /* 0x000fc400078e0208 */
[----:B------:R-:W2:Y:S01]  /*02d0*/  LDG.E R22, desc[UR18][R22.64] ;  /* 0x0000001216167981 */ /* 0x000ea2000c1e1900 */
[----:B------:R-:W-:Y:S01]  /*02e0*/  MOV R5, 0x4 ;  /* 0x0000000400057802 */ /* 0x000fe20000000f00 */
[C---:B------:R-:W-:Y:S02]  /*02f0*/  IMAD.WIDE R24, R14.reuse, R25, UR6 ;  /* 0x000000060e187e25 */ /* 0x040fe4000f8e0219 */
[----:B------:R0:W3:Y:S02]  /*0300*/  LDG.E R20, desc[UR18][R8.64] ;  /* 0x0000001208147981 */ /* 0x0000e4000c1e1900 */
[----:B------:R-:W-:Y:S02]  /*0310*/  IMAD.WIDE R10, R14, R11, UR8 ;  /* 0x000000080e0a7e25 */ /* 0x000fe4000f8e020b */
[----:B------:R-:W4:Y:S04]  /*0320*/  LDG.E R18, desc[UR18][R24.64] ;  /* 0x0000001218127981 */ /* 0x000f28000c1e1900 */
[----:B------:R-:W4:Y:S01]  /*0330*/  LDG.E R17, desc[UR18][R2.64+-0x8] ;  /* 0xfffff81202117981 */ /* 0x000f22000c1e1900 */
[----:B0-----:R-:W-:-:S02]  /*0340*/  HFMA2 R9, -RZ, RZ, 0, 2.384185791015625e-07 ;  /* 0x00000004ff097431 */ /* 0x001fc400000001ff */
[----:B------:R-:W-:Y:S01]  /*0350*/  IMAD.MOV.U32 R7, RZ, RZ, 0x4 ;  /* 0x00000004ff077424 */ /* 0x000fe200078e00ff */
[----:B------:R0:W5:Y:S01]  /*0360*/  LDG.E R16, desc[UR18][R10.64] ;  /* 0x000000120a107981 */ /* 0x000162000c1e1900 */
[----:B------:R-:W-:-:S03]  /*0370*/  IMAD.WIDE R4, R14, R5, UR10 ;  /* 0x0000000a0e047e25 */ /* 0x000fc6000f8e0205 */
[----:B------:R-:W5:Y:S01]  /*0380*/  LDG.E R15, desc[UR18][R2.64+-0x4] ;  /* 0xfffffc12020f7981 */ /* 0x000f62000c1e1900 */
[C---:B------:R-:W-:Y:S01]  /*0390*/  IMAD.WIDE R6, R14.reuse, R7, UR12 ;  /* 0x0000000c0e067e25 */ /* 0x040fe2000f8e0207 */
[----:B------:R-:W-:Y:S02]  /*03a0*/  MOV R27, 0x4 ;  /* 0x00000004001b7802 */ /* 0x000fe40000000f00 */
[----:B------:R1:W5:Y:S01]  /*03b0*/  LDG.E R4, desc[UR18][R4.64] ;  /* 0x0000001204047981 */ /* 0x000362000c1e1900 */
[----:B------:R-:W-:-:S03]  /*03c0*/  IMAD.WIDE R8, R14, R9, UR14 ;  /* 0x0000000e0e087e25 */ /* 0x000fc6000f8e0209 */
[----:B------:R-:W5:Y:S01]  /*03d0*/  LDG.E R23, desc[UR18][R2.64] ;  /* 0x0000001202177981 */ /* 0x000f62000c1e1900 */
[----:B0-----:R-:W-:-:S03]  /*03e0*/  IMAD.WIDE R10, R14, R27, UR16 ;  /* 0x000000100e0a7e25 */ /* 0x001fc6000f8e021b */
[----:B------:R-:W5:Y:S04]  /*03f0*/  LDG.E R7, desc[UR18][R6.64] ;  /* 0x0000001206077981 */ /* 0x000f68000c1e1900 */
[----:B------:R-:W5:Y:S04]  /*0400*/  LDG.E R24, desc[UR18][R2.64+0x4] ;  /* 0x0000041202187981 */ /* 0x000f68000c1e1900 */
[----:B------:R-:W5:Y:S04]  /*0410*/  LDG.E R8, desc[UR18][R8.64] ;  /* 0x0000001208087981 */ /* 0x000f68000c1e1900 */
[----:B------:R-:W5:Y:S04]  /*0420*/  LDG.E R25, desc[UR18][R2.64+0x8] ;  /* 0x0000081202197981 */ /* 0x000f68000c1e1900 */
[----:B------:R-:W5:Y:S04]  /*0430*/  LDG.E R10, desc[UR18][R10.64] ;  /* 0x000000120a0a7981 */ /* 0x000f68000c1e1900 */
[----:B------:R0:W5:Y:S01]  /*0440*/  LDG.E R27, desc[UR18][R2.64+0xc] ;  /* 0x00000c12021b7981 */ /* 0x000162000c1e1900 */
[----:B------:R-:W-:-:S04]  /*0450*/  UIADD3 UR5, UPT, UPT, UR5, 0x8, URZ ;  /* 0x0000000805057890 */ /* 0x000fc8000fffe0ff */
[----:B------:R-:W-:Y:S01]  /*0460*/  UISETP.NE.AND UP0, UPT, UR5, URZ, UPT ;  /* 0x000000ff0500728c */ /* 0x000fe2000bf05270 */
[----:B-1----:R-:W-:Y:S02]  /*0470*/  MOV R5, UR20 ;  /* 0x0000001400057c02 */ /* 0x002fe40008000f00 */
[----:B0-----:R-:W-:Y:S02]  /*0480*/  IADD3 R2, P0, PT, R2, 0x20, RZ ;  /* 0x0000002002027810 */ /* 0x001fe40007f1e0ff */
[----:B------:R-:W-:Y:S02]  /*0490*/  LEA R14, R5, R14, 0x3 ;  /* 0x0000000e050e7211 */ /* 0x000fe400078e18ff */
[----:B------:R-:W-:Y:S01]  /*04a0*/  IADD3.X R3, PT, PT, RZ, R3, RZ, P0, !PT ;  /* 0x00000003ff037210 */ /* 0x000fe200007fe4ff */
[----:B--2---:R-:W-:-:S04]  /*04b0*/  FFMA R22, R21, R22, R12 ;  /* 0x0000001615167223 */ /* 0x004fc8000000000c */
[----:B---3--:R-:W-:-:S04]  /*04c0*/  FFMA R20, R19, R20, R22 ;  /* 0x0000001413147223 */ /* 0x008fc80000000016 */
[----:B----4-:R-:W-:-:S04]  /*04d0*/  FFMA R18, R17, R18, R20 ;  /* 0x0000001211127223 */ /* 0x010fc80000000014 */
[----:B-----5:R-:W-:-:S04]  /*04e0*/  FFMA R16, R15, R16, R18 ;  /* 0x000000100f107223 */ /* 0x020fc80000000012 */
[----:B------:R-:W-:-:S04]  /*04f0*/  FFMA R23, R23, R4, R16 ;  /* 0x0000000417177223 */ /* 0x000fc80000000010 */
[----:B------:R-:W-:-:S04]  /*0500*/  FFMA R24, R24, R7, R23 ;  /* 0x0000000718187223 */ /* 0x000fc80000000017 */
[----:B------:R-:W-:-:S04]  /*0510*/  FFMA R8, R25, R8, R24 ;  /* 0x0000000819087223 */ /* 0x000fc80000000018 */
[----:B------:R-:W-:Y:S01]  /*0520*/  FFMA R12, R27, R10, R8 ;  /* 0x0000000a1b0c7223 */ /* 0x000fe20000000008 */
[----:B------:R-:W-:Y:S06]  /*0530*/  BRA.U UP0, `(.L_x_12) ;  /* 0xfffffffd003c7547 */ /* 0x000fec000b83ffff */
.L_x_11:
[----:B------:R-:W-:-:S04]  /*0540*/  ULOP3.LUT UR6, UR20, 0x7, URZ, 0xc0, !UPT ;  /* 0x0000000714067892 */ /* 0x000fc8000f8ec0ff */
[----:B------:R-:W-:-:S09]  /*0550*/  UISETP.NE.AND UP0, UPT, UR6, URZ, UPT ;  /* 0x000000ff0600728c */ /* 0x000fd2000bf05270 */
[----:B------:R-:W-:Y:S05]  /*0560*/  BRA.U !UP0, `(.L_x_13) ;  /* 0x0000000508387547 */ /* 0x000fea000b800000 */
[----:B------:R-:W-:Y:S02]  /*0570*/  UISETP.GE.U32.AND UP0, UPT, UR6, 0x4, UPT ;  /* 0x000000040600788c */ /* 0x000fe4000bf06070 */
[----:B------:R-:W-:-:S04]  /*0580*/  ULOP3.LUT UR5, UR20, 0x3, URZ, 0xc0, !UPT ;  /* 0x0000000314057892 */ /* 0x000fc8000f8ec0ff */
[----:B------:R-:W-:-:S03]  /*0590*/  UISETP.NE.AND UP1, UPT, UR5, URZ, UPT ;  /* 0x000000ff0500728c */ /* 0x000fc6000bf25270 */
[----:B------:R-:W-:Y:S08]  /*05a0*/  BRA.U !UP0, `(.L_x_14) ;  /* 0x00000001087c7547 */ /* 0x000ff0000b800000 */
[----:B------:R-:W1:Y:S01]  /*05b0*/  LDC.64 R6, c[0x0][0x388] ;  /* 0x0000e200ff067b82 */ /* 0x000e620000000a00 */
[----:B------:R-:W2:Y:S01]  /*05c0*/  LDCU.64 UR6, c[0x0][0x380] ;  /* 0x00007000ff0677ac */ /* 0x000ea20008000a00 */
[----:B------:R-:W-:Y:S01]  /*05d0*/  IMAD.U32 R9, RZ, RZ, UR4 ;  /* 0x00000004ff097e24 */ /* 0x000fe2000f8e00ff */
[C---:B------:R-:W-:Y:S02]  /*05e0*/  IADD3 R3, PT, PT, R13.reuse, UR4, RZ ;  /* 0x000000040d037c10 */ /* 0x040fe4000fffe0ff */
[----:B------:R-:W-:Y:S01]  /*05f0*/  IADD3 R10, P0, PT, R13, UR4, RZ ;  /* 0x000000040d0a7c10 */ /* 0x000fe2000ff1e0ff */
[----:B------:R-:W-:Y:S01]  /*0600*/  IMAD R9, R9, UR20, R0 ;  /* 0x0000001409097c24 */ /* 0x000fe2000f8e0200 */
[----:B------:R-:W-:Y:S01]  /*0610*/  MOV R11, UR20 ;  /* 0x00000014000b7c02 */ /* 0x000fe20008000f00 */
[----:B------:R-:W3:Y:S01]  /*0620*/  LDC.64 R4, c[0x0][0x380] ;  /* 0x0000e000ff047b82 */ /* 0x000ee20000000a00 */
[----:B------:R-:W-:Y:S01]  /*0630*/  MOV R15, UR20 ;  /* 0x00000014000f7c02 */ /* 0x000fe20008000f00 */
[----:B-1----:R-:W-:Y:S01]  /*0640*/  IMAD.WIDE R6, R9, 0x4, R6 ;  /* 0x0000000409067825 */ /* 0x002fe200078e0206 */
[----:B------:R-:W-:-:S05]  /*0650*/  MOV R9, UR20 ;  /* 0x0000001400097c02 */ /* 0x000fca0008000f00 */
[----:B------:R-:W-:Y:S02]  /*0660*/  IMAD.WIDE R8, R9, 0x4, R6 ;  /* 0x0000000409087825 */ /* 0x000fe400078e0206 */
[----:B0-----:R-:W4:Y:S02]  /*0670*/  LDG.E R6, desc[UR18][R6.64] ;  /* 0x0000001206067981 */ /* 0x001f24000c1e1900 */
[----:B---3--:R-:W-:Y:S01]  /*0680*/  IMAD.WIDE.U32 R4, R3, 0x4, R4 ;  /* 0x0000000403047825 */ /* 0x008fe200078e0004 */
[----:B------:R-:W-:Y:S01]  /*0690*/  IADD3.X R3, PT, PT, RZ, RZ, RZ, P0, !PT ;  /* 0x000000ffff037210 */ /* 0x000fe200007fe4ff */
[----:B------:R-:W3:Y:S01]  /*06a0*/  LDG.E R17, desc[UR18][R8.64] ;  /* 0x0000001208117981 */ /* 0x000ee2000c1e1900 */
[----:B--2---:R-:W-:-:S03]  /*06b0*/  LEA R2, P0, R10, UR6, 0x2 ;  /* 0x000000060a027c11 */ /* 0x004fc6000f8010ff */
[----:B------:R-:W4:Y:S01]  /*06c0*/  LDG.E R5, desc[UR18][R4.64] ;  /* 0x0000001204057981 */ /* 0x000f22000c1e1900 */
[----:B------:R-:W-:Y:S01]  /*06d0*/  LEA.HI.X R3, R10, UR7, R3, 0x2, P0 ;  /* 0x000000070a037c11 */ /* 0x000fe200080f1403 */
[----:B------:R-:W-:-:S04]  /*06e0*/  IMAD.WIDE R10, R11, 0x4, R8 ;  /* 0x000000040b0a7825 */ /* 0x000fc800078e0208 */
[----:B------:R-:W3:Y:S01]  /*06f0*/  LDG.E R16, desc[UR18][R2.64+0x4] ;  /* 0x0000041202107981 */ /* 0x000ee2000c1e1900 */
[----:B------:R-:W-:-:S03]  /*0700*/  IMAD.WIDE R14, R15, 0x4, R10 ;  /* 0x000000040f0e7825 */ /* 0x000fc600078e020a */
[----:B------:R-:W2:Y:S04]  /*0710*/  LDG.E R19, desc[UR18][R10.64] ;  /* 0x000000120a137981 */ /* 0x000ea8000c1e1900 */
[----:B------:R-:W2:Y:S04]  /*0720*/  LDG.E R18, desc[UR18][R2.64+0x8] ;  /* 0x0000081202127981 */ /* 0x000ea8000c1e1900 */
[----:B------:R-:W5:Y:S04]  /*0730*/  LDG.E R20, desc[UR18][R2.64+0xc] ;  /* 0x00000c1202147981 */ /* 0x000f68000c1e1900 */
[----:B------:R-:W5:Y:S01]  /*0740*/  LDG.E R14, desc[UR18][R14.64] ;  /* 0x000000120e0e7981 */ /* 0x000f62000c1e1900 */
[----:B------:R-:W-:Y:S01]  /*0750*/  UIADD3 UR4, UPT, UPT, UR4, 0x4, URZ ;  /* 0x0000000404047890 */ /* 0x000fe2000fffe0ff */
[----:B----4-:R-:W-:-:S04]  /*0760*/  FFMA R5, R5, R6, R12 ;  /* 0x0000000605057223 */ /* 0x010fc8000000000c */
[----:B---3--:R-:W-:-:S04]  /*0770*/  FFMA R5, R16, R17, R5 ;  /* 0x0000001110057223 */ /* 0x008fc80000000005 */
[----:B--2---:R-:W-:-:S04]  /*0780*/  FFMA R5, R18, R19, R5 ;  /* 0x0000001312057223 */ /* 0x004fc80000000005 */
[----:B-----5:R-:W-:-:S07]  /*0790*/  FFMA R12, R20, R14, R5 ;  /* 0x0000000e140c7223 */ /* 0x020fce0000000005 */
.L_x_14:
[----:B------:R-:W-:Y:S05]  /*07a0*/  BRA.U !UP1, `(.L_x_13) ;  /* 0x0000000109a87547 */ /* 0x000fea000b800000 */
[----:B------:R-:W-:Y:S01]  /*07b0*/  UISETP.NE.AND UP0, UPT, UR5, 0x1, UPT ;  /* 0x000000010500788c */ /* 0x000fe2000bf05270 */
[----:B------:R-:W-:Y:S01]  /*07c0*/  MOV R7, UR4 ;  /* 0x0000000400077c02 */ /* 0x000fe20008000f00 */
[----:B------:R-:W-:Y:S02]  /*07d0*/  ULOP3.LUT UR5, UR20, 0x1, URZ, 0xc0, !UPT ;  /* 0x0000000114057892 */ /* 0x000fe4000f8ec0ff */
[----:B------:R-:W-:Y:S02]  /*07e0*/  MOV R15, UR20 ;  /* 0x00000014000f7c02 */ /* 0x000fe40008000f00 */
[----:B------:R-:W-:Y:S01]  /*07f0*/  UISETP.NE.U32.AND UP1, UPT, UR5, 0x1, UPT ;  /* 0x000000010500788c */ /* 0x000fe2000bf25070 */
[----:B------:R-:W-:-:S04]  /*0800*/  PLOP3.LUT P1, PT, PT, PT, UP0, 0x80, 0x8 ;  /* 0x000000000008781c */ /* 0x000fc80003f2f008 */
[----:B------:R-:W1:Y:S01]  /*0810*/  @UP0 LDCU.128 UR8, c[0x0][0x380] ;  /* 0x00007000ff0807ac */ /* 0x000e620008000c00 */
[----:B------:R-:W-:Y:S01]  /*0820*/  PLOP3.LUT P0, PT, PT, PT, UP1, 0x80, 0x8 ;  /* 0x000000000008781c */ /* 0x000fe20003f0f018 */
[----:B------:R-:W2:Y:S04]  /*0830*/  @UP0 LDCU.64 UR6, c[0x0][0x380] ;  /* 0x00007000ff0607ac */ /* 0x000ea80008000a00 */
[----:B------:R-:W3:Y:S03]  /*0840*/  @!UP1 LDCU.128 UR12, c[0x0][0x380] ;  /* 0x00007000ff0c97ac */ /* 0x000ee60008000c00 */
[C---:B------:R-:W-:Y:S02]  /*0850*/  @P1 IADD3 R3, PT, PT, R13.reuse, UR4, RZ ;  /* 0x000000040d031c10 */ /* 0x040fe4000fffe0ff */
[----:B------:R-:W-:Y:S01]  /*0860*/  @P1 IADD3 R6, P2, PT, R13, UR4, RZ ;  /* 0x000000040d061c10 */ /* 0x000fe2000ff5e0ff */
[----:B------:R-:W-:Y:S01]  /*0870*/  @UP0 UIADD3 UR4, UPT, UPT, UR4, 0x2, URZ ;  /* 0x0000000204040890 */ /* 0x000fe2000fffe0ff */
[----:B-1----:R-:W-:Y:S01]  /*0880*/  MOV R11, UR9 ;  /* 0x00000009000b7c02 */ /* 0x002fe20008000f00 */
[----:B------:R-:W-:Y:S01]  /*0890*/  IMAD.U32 R10, RZ, RZ, UR8 ;  /* 0x00000008ff0a7e24 */ /* 0x000fe2000f8e00ff */
[----:B------:R-:W-:-:S02]  /*08a0*/  MOV R4, UR10 ;  /* 0x0000000a00047c02 */ /* 0x000fc40008000f00 */
[----:B------:R-:W-:Y:S01]  /*08b0*/  MOV R5, UR11 ;  /* 0x0000000b00057c02 */ /* 0x000fe20008000f00 */
[----:B------:R-:W-:-:S04]  /*08c0*/  @P1 IMAD.WIDE.U32 R10, R3, 0x4, R10 ;  /* 0x00000004030a1825 */ /* 0x000fc800078e000a */
[----:B------:R-:W-:Y:S01]  /*08d0*/  @P1 IMAD R3, R7, UR20, R0 ;  /* 0x0000001407031c24 */ /* 0x000fe2000f8e0200 */
[----:B------:R-:W-:Y:S01]  /*08e0*/  @P1 IADD3.X R7, PT, PT, RZ, RZ, RZ, P2, !PT ;  /* 0x000000ffff071210 */ /* 0x000fe200017fe4ff */
[----:B------:R-:W-:Y:S01]  /*08f0*/  IMAD.U32 R19, RZ, RZ, UR4 ;  /* 0x00000004ff137e24 */ /* 0x000fe2000f8e00ff */
[C---:B--2---:R-:W-:Y:S01]  /*0900*/  @P1 LEA R2, P2, R6.reuse, UR6, 0x2 ;  /* 0x0000000606021c11 */ /* 0x044fe2000f8410ff */
[----:B------:R-:W-:Y:S01]  /*0910*/  @P1 IMAD.WIDE R4, R3, 0x4, R4 ;  /* 0x0000000403041825 */ /* 0x000fe200078e0204 */
[----:B------:R-:W-:Y:S01]  /*0920*/  @!P0 IADD3 R17, PT, PT, R13, UR4, RZ ;  /* 0x000000040d118c10 */ /* 0x000fe2000fffe0ff */
[----:B0-----:R-:W2:Y:S01]  /*0930*/  @P1 LDG.E R11, desc[UR18][R10.64] ;  /* 0x000000120a0b1981 */ /* 0x001ea2000c1e1900 */
[----:B------:R-:W-:Y:S01]  /*0940*/  @P1 LEA.HI.X R3, R6, UR7, R7, 0x2, P2 ;  /* 0x0000000706031c11 */ /* 0x000fe200090f1407 */
[----:B------:R-:W-:Y:S01]  /*0950*/  @!P0 IMAD R19, R19, UR20, R0 ;  /* 0x0000001413138c24 */ /* 0x000fe2000f8e0200 */
[----:B---3--:R-:W-:Y:S01]  /*0960*/  MOV R6, UR12 ;  /* 0x0000000c00067c02 */ /* 0x008fe20008000f00 */
[----:B------:R-:W-:Y:S01]  /*0970*/  @P1 IMAD.WIDE R14, R15, 0x4, R4 ;  /* 0x000000040f0e1825 */ /* 0x000fe200078e0204 */
[----:B------:R-:W-:Y:S01]  /*0980*/  MOV R7, UR13 ;  /* 0x0000000d00077c02 */ /* 0x000fe20008000f00 */
[----:B------:R-:W2:Y:S01]  /*0990*/  @P1 LDG.E R4, desc[UR18][R4.64] ;  /* 0x0000001204041981 */ /* 0x000ea2000c1e1900 */
[----:B------:R-:W-:-:S02]  /*09a0*/  MOV R8, UR14 ;  /* 0x0000000e00087c02 */ /* 0x000fc40008000f00 */
[----:B------:R-:W-:Y:S01]  /*09b0*/  MOV R9, UR15 ;  /* 0x0000000f00097c02 */ /* 0x000fe20008000f00 */
[----:B------:R-:W-:Y:S01]  /*09c0*/  @!P0 IMAD.WIDE.U32 R6, R17, 0x4, R6 ;  /* 0x0000000411068825 */ /* 0x000fe200078e0006 */
[----:B------:R-:W3:Y:S03]  /*09d0*/  @P1 LDG.E R14, desc[UR18][R14.64] ;  /* 0x000000120e0e1981 */ /* 0x000ee6000c1e1900 */
[----:B------:R-:W-:Y:S01]  /*09e0*/  @!P0 IMAD.WIDE R8, R19, 0x4, R8 ;  /* 0x0000000413088825 */ /* 0x000fe200078e0208 */
[----:B------:R-:W3:Y:S04]  /*09f0*/  @P1 LDG.E R2, desc[UR18][R2.64+0x4] ;  /* 0x0000041202021981 */ /* 0x000ee8000c1e1900 */
[----:B------:R-:W4:Y:S04]  /*0a00*/  @!P0 LDG.E R7, desc[UR18][R6.64] ;  /* 0x0000001206078981 */ /* 0x000f28000c1e1900 */
[----:B------:R-:W4:Y:S01]  /*0a10*/  @!P0 LDG.E R8, desc[UR18][R8.64] ;  /* 0x0000001208088981 */ /* 0x000f22000c1e1900 */
[----:B--2---:R-:W-:-:S04]  /*0a20*/  @P1 FFMA R11, R11, R4, R12 ;  /* 0x000000040b0b1223 */ /* 0x004fc8000000000c */
[----:B---3--:R-:W-:-:S04]  /*0a30*/  @P1 FFMA R12, R2, R14, R11 ;  /* 0x0000000e020c1223 */ /* 0x008fc8000000000b */
[----:B----4-:R-:W-:-:S07]  /*0a40*/  @!P0 FFMA R12, R7, R8, R12 ;  /* 0x00000008070c8223 */ /* 0x010fce000000000c */
.L_x_13:
[----:B------:R-:W1:Y:S01]  /*0a50*/  LDC.64 R2, c[0x0][0x390] ;  /* 0x0000e400ff027b82 */ /* 0x000e620000000a00 */
[----:B------:R-:W-:-:S05]  /*0a60*/  IADD3 R13, PT, PT, R0, R13, RZ ;  /* 0x0000000d000d7210 */ /* 0x000fca0007ffe0ff */
[----:B-1----:R-:W-:-:S05]  /*0a70*/  IMAD.WIDE R2, R13, 0x4, R2 ;  /* 0x000000040d027825 */ /* 0x002fca00078e0202 */
[----:B0-----:R-:W-:Y:S01]  /*0a80*/  STG.E desc[UR18][R2.64], R12 ;  /* 0x0000000c02007986 */ /* 0x001fe2000c101912 */
[----:B------:R-:W-:Y:S05]  /*0a90*/  EXIT ;  /* 0x000000000000794d */ /* 0x000fea0003800000 */
.L_x_15:
        /* <DEDUP_REMOVED lines=14> */
.L_x_17:


//--------------------- .nv.shared.reserved.0     --------------------------
	.section	.nv.shared.reserved.0,"aw",@nobits
	.weak		__nv_reservedSMEM_offset_0_alias
	.size		__nv_reservedSMEM_offset_0_alias, 0, 64
	.other		__nv_reservedSMEM_offset_0_alias,@"STO_CUDA_RESERVED_SHARED STV_DEFAULT"
__nv_reservedSMEM_offset_0_alias:
	.zero		0
	.zero		64


//--------------------- .nv.constant0._Z17sgemm_tensor_corePK6__halfS1_Pfi --------------------------
	.section	.nv.constant0._Z17sgemm_tensor_corePK6__halfS1_Pfi,"a",@progbits
	.sectionflags	@""
	.align	4
.nv.constant0._Z17sgemm_tensor_corePK6__halfS1_Pfi:
	.zero		924


//--------------------- .nv.constant0._Z15sgemm_cuda_corePKfS0_Pfi --------------------------
	.section	.nv.constant0._Z15sgemm_cuda_corePKfS0_Pfi,"a",@progbits
	.sectionflags	@""
	.align	4
.nv.constant0._Z15sgemm_cuda_corePKfS0_Pfi:
	.zero		924


//--------------------- SYMBOLS --------------------------

	.type		.nv.reservedSmem.offset0,@object
	.size		.nv.reservedSmem.offset0,0x4
